	.target	sm_90a

	.elftype	@"ET_EXEC"


//--------------------- .note.nv.tkinfo           --------------------------
	.section	.note.nv.tkinfo,"",@"SHT_NOTE"
	.sectionflags	@"SHF_NOTE_NV_TKINFO"
	.tkinfo
        /*0018*/ 	.word	0x00000002
        /*0030*/ 	.string	""
        /*0030*/ 	.string	"ptxas"
        /*0030*/ 	.string	"Cuda compilation tools, release 13.0, V13.0.88"
        /*0030*/ 	.string	"Build cuda_13.0.r13.0/compiler.36424714_0"
        /*0030*/ 	.string	"-v  -suppress-debug-info  -lineinfo  -arch sm_90a "



//--------------------- .note.nv.cuinfo           --------------------------
	.section	.note.nv.cuinfo,"",@"SHT_NOTE"
	.sectionflags	@"SHF_NOTE_NV_CUINFO"
        /*0018*/ 	.short	0x0002
        /*001a*/ 	.short	0x005a
        /*001c*/ 	.short	0x0082
	.zero		2


//--------------------- .nv.info                  --------------------------
	.section	.nv.info,"",@"SHT_CUDA_INFO"
	.align	4


	//----- nvinfo : EIATTR_REGCOUNT
	.align		4
        /*0000*/ 	.byte	0x04, 0x2f
        /*0002*/ 	.short	(.L_1 - .L_0)
	.align		4
.L_0:
        /*0004*/ 	.word	index@(gluon_wgmma)
        /*0008*/ 	.word	0x000000ff


	//----- nvinfo : EIATTR_FRAME_SIZE
	.align		4
.L_1:
        /*000c*/ 	.byte	0x04, 0x11
        /*000e*/ 	.short	(.L_3 - .L_2)
	.align		4
.L_2:
        /*0010*/ 	.word	index@(gluon_wgmma)
        /*0014*/ 	.word	0x000008d0


	//----- nvinfo : EIATTR_MIN_STACK_SIZE
	.align		4
.L_3:
        /*0018*/ 	.byte	0x04, 0x12
        /*001a*/ 	.short	(.L_5 - .L_4)
	.align		4
.L_4:
        /*001c*/ 	.word	index@(gluon_wgmma)
        /*0020*/ 	.word	0x000008d0
.L_5:


//--------------------- .nv.compat                --------------------------
	.section	.nv.compat,"",@"SHT_CUDA_COMPAT_INFO"
	.align	4
        /*0000*/ 	.byte	0x02, 0x09, 0x01, 0x00, 0x02, 0x02, 0x04, 0x00, 0x02, 0x05, 0x05, 0x00, 0x03, 0x07, 0x01, 0x01
        /*0010*/ 	.byte	0x02, 0x03, 0x03, 0x00, 0x02, 0x06, 0x01, 0x00, 0x04, 0x0b, 0x08, 0x00, 0x00, 0x00, 0x00, 0x00
        /*0020*/ 	.byte	0x00, 0x00, 0x00, 0x00


//--------------------- .nv.info.gluon_wgmma      --------------------------
	.section	.nv.info.gluon_wgmma,"",@"SHT_CUDA_INFO"
	.sectionflags	@""
	.align	4


	//----- nvinfo : EIATTR_CUDA_API_VERSION
	.align		4
        /*0000*/ 	.byte	0x04, 0x37
        /*0002*/ 	.short	(.L_7 - .L_6)
.L_6:
        /*0004*/ 	.word	0x00000082


	//----- nvinfo : EIATTR_KPARAM_INFO
	.align		4
.L_7:
        /*0008*/ 	.byte	0x04, 0x17
        /*000a*/ 	.short	(.L_9 - .L_8)
.L_8:
        /*000c*/ 	.word	0x00000000
        /*0010*/ 	.short	0x000a
        /*0012*/ 	.short	0x0048
        /*0014*/ 	.byte	0x00, 0xf4, 0x21, 0x00


	//----- nvinfo : EIATTR_KPARAM_INFO
	.align		4
.L_9:
        /*0018*/ 	.byte	0x04, 0x17
        /*001a*/ 	.short	(.L_11 - .L_10)
.L_10:
        /*001c*/ 	.word	0x00000000
        /*0020*/ 	.short	0x0009
        /*0022*/ 	.short	0x0040
        /*0024*/ 	.byte	0x00, 0xf4, 0x21, 0x00


	//----- nvinfo : EIATTR_KPARAM_INFO
	.align		4
.L_11:
        /*0028*/ 	.byte	0x04, 0x17
        /*002a*/ 	.short	(.L_13 - .L_12)
.L_12:
        /*002c*/ 	.word	0x00000000
        /*0030*/ 	.short	0x0008
        /*0032*/ 	.short	0x0038
        /*0034*/ 	.byte	0x00, 0xf0, 0x21, 0x00


	//----- nvinfo : EIATTR_KPARAM_INFO
	.align		4
.L_13:
        /*0038*/ 	.byte	0x04, 0x17
        /*003a*/ 	.short	(.L_15 - .L_14)
.L_14:
        /*003c*/ 	.word	0x00000000
        /*0040*/ 	.short	0x0007
        /*0042*/ 	.short	0x0030
        /*0044*/ 	.byte	0x00, 0xf0, 0x21, 0x00


	//----- nvinfo : EIATTR_KPARAM_INFO
	.align		4
.L_15:
        /*0048*/ 	.byte	0x04, 0x17
        /*004a*/ 	.short	(.L_17 - .L_16)
.L_16:
        /*004c*/ 	.word	0x00000000
        /*0050*/ 	.short	0x0006
        /*0052*/ 	.short	0x0028
        /*0054*/ 	.byte	0x00, 0xf0, 0x21, 0x00


	//----- nvinfo : EIATTR_KPARAM_INFO
	.align		4
.L_17:
        /*0058*/ 	.byte	0x04, 0x17
        /*005a*/ 	.short	(.L_19 - .L_18)
.L_18:
        /*005c*/ 	.word	0x00000000
        /*0060*/ 	.short	0x0005
        /*0062*/ 	.short	0x0020
        /*0064*/ 	.byte	0x00, 0xf0, 0x11, 0x00


	//----- nvinfo : EIATTR_KPARAM_INFO
	.align		4
.L_19:
        /*0068*/ 	.byte	0x04, 0x17
        /*006a*/ 	.short	(.L_21 - .L_20)
.L_20:
        /*006c*/ 	.word	0x00000000
        /*0070*/ 	.short	0x0004
        /*0072*/ 	.short	0x001c
        /*0074*/ 	.byte	0x00, 0xf0, 0x11, 0x00


	//----- nvinfo : EIATTR_KPARAM_INFO
	.align		4
.L_21:
        /*0078*/ 	.byte	0x04, 0x17
        /*007a*/ 	.short	(.L_23 - .L_22)
.L_22:
        /*007c*/ 	.word	0x00000000
        /*0080*/ 	.short	0x0003
        /*0082*/ 	.short	0x0018
        /*0084*/ 	.byte	0x00, 0xf0, 0x11, 0x00


	//----- nvinfo : EIATTR_KPARAM_INFO
	.align		4
.L_23:
        /*0088*/ 	.byte	0x04, 0x17
        /*008a*/ 	.short	(.L_25 - .L_24)
.L_24:
        /*008c*/ 	.word	0x00000000
        /*0090*/ 	.short	0x0002
        /*0092*/ 	.short	0x0010
        /*0094*/ 	.byte	0x00, 0xf4, 0x21, 0x00


	//----- nvinfo : EIATTR_KPARAM_INFO
	.align		4
.L_25:
        /*0098*/ 	.byte	0x04, 0x17
        /*009a*/ 	.short	(.L_27 - .L_26)
.L_26:
        /*009c*/ 	.word	0x00000000
        /*00a0*/ 	.short	0x0001
        /*00a2*/ 	.short	0x0008
        /*00a4*/ 	.byte	0x00, 0xf4, 0x21, 0x00


	//----- nvinfo : EIATTR_KPARAM_INFO
	.align		4
.L_27:
        /*00a8*/ 	.byte	0x04, 0x17
        /*00aa*/ 	.short	(.L_29 - .L_28)
.L_28:
        /*00ac*/ 	.word	0x00000000
        /*00b0*/ 	.short	0x0000
        /*00b2*/ 	.short	0x0000
        /*00b4*/ 	.byte	0x00, 0xf4, 0x21, 0x00


	//----- nvinfo : EIATTR_SPARSE_MMA_MASK
	.align		4
.L_29:
        /*00b8*/ 	.byte	0x03, 0x50
        /*00ba*/ 	.short	0x0000


	//----- nvinfo : EIATTR_MAXREG_COUNT
	.align		4
        /*00bc*/ 	.byte	0x03, 0x1b
        /*00be*/ 	.short	0x00ff


	//----- nvinfo : EIATTR_NUM_BARRIERS
	.align		4
        /*00c0*/ 	.byte	0x02, 0x4c
        /*00c2*/ 	.byte	0x01
	.zero		1


	//----- nvinfo : EIATTR_ANNOTATIONS
	.align		4
        /*00c4*/ 	.byte	0x04, 0x55
        /*00c6*/ 	.short	(.L_31 - .L_30)


	//   ....[0]....
.L_30:
        /*00c8*/ 	.word	0x00000001
        /*00cc*/ 	.byte	0x70, 0x11, 0x00, 0x00, 0x01, 0x00, 0x00, 0x00, 0xc0, 0x12, 0x00, 0x00, 0x01, 0x00, 0x00, 0x00
        /* <DEDUP_REMOVED lines=976> */
        /*3ddc*/ 	.byte	0xa0, 0xb9, 0x00, 0x00, 0x01, 0x00, 0x00, 0x00, 0xb0, 0xb9, 0x00, 0x00


	//----- nvinfo : EIATTR_MERCURY_ISA_VERSION
	.align		4
.L_31:
        /*3de8*/ 	.byte	0x03, 0x5f
        /*3dea*/ 	.short	0x0101


	//----- nvinfo : EIATTR_INT_WARP_WIDE_INSTR_OFFSETS
	.align		4
        /*3dec*/ 	.byte	0x04, 0x31
        /*3dee*/ 	.short	(.L_33 - .L_32)


	//   ....[0]....
.L_32:
        /*3df0*/ 	.word	0x000012f0


	//   ....[1]....
        /*3df4*/ 	.word	0x00001310


	//   ....[2]....
        /*3df8*/ 	.word	0x00001330


	//   ....[3]....
        /*3dfc*/ 	.word	0x00001410


	//   ....[4]....
        /*3e00*/ 	.word	0x00004d40


	//   ....[5]....
        /*3e04*/ 	.word	0x00004d50


	//   ....[6]....
        /*3e08*/ 	.word	0x00004de0


	//   ....[7]....
        /*3e0c*/ 	.word	0x00004df0


	//----- nvinfo : EIATTR_COOP_GROUP_MASK_REGIDS
	.align		4
.L_33:
        /*3e10*/ 	.byte	0x04, 0x29
        /*3e12*/ 	.short	(.L_35 - .L_34)


	//   ....[0]....
.L_34:
        /*3e14*/ 	.word	0xffffffff


	//   ....[1]....
        /*3e18*/ 	.word	0xffffffff


	//   ....[2]....
        /*3e1c*/ 	.word	0xffffffff


	//----- nvinfo : EIATTR_COOP_GROUP_INSTR_OFFSETS
	.align		4
.L_35:
        /*3e20*/ 	.byte	0x04, 0x28
        /*3e22*/ 	.short	(.L_37 - .L_36)


	//   ....[0]....
.L_36:
        /*3e24*/ 	.word	0x00000170


	//   ....[1]....
        /*3e28*/ 	.word	0x00000710


	//   ....[2]....
        /*3e2c*/ 	.word	0x00000d00


	//----- nvinfo : EIATTR_MBARRIER_INSTR_OFFSETS
	.align		4
.L_37:
        /*3e30*/ 	.byte	0x04, 0x39
        /*3e32*/ 	.short	(.L_39 - .L_38)


	//   ....[0]....
.L_38:
        /*3e34*/ 	.word	0x00002cb0
        /*3e38*/ 	.word	0x000000ff
        /*3e3c*/ 	.word	0x00060000
        /*3e40*/ 	.short	0x0100
        /*3e42*/ 	.byte	0x3c
	.zero		1


	//   ....[1]....
        /*3e44*/ 	.word	0x00002e60
        /*3e48*/ 	.word	0x000000ff
        /*3e4c*/ 	.word	0x00060008
        /*3e50*/ 	.short	0x0100
        /*3e52*/ 	.byte	0x3c
	.zero		1


	//   ....[2]....
        /*3e54*/ 	.word	0x00003010
        /*3e58*/ 	.word	0x000000ff
        /*3e5c*/ 	.word	0x00060010
        /*3e60*/ 	.short	0x0100
        /*3e62*/ 	.byte	0x3c
	.zero		1


	//   ....[3]....
        /*3e64*/ 	.word	0x00004ed0
        /*3e68*/ 	.word	0x000000ff
        /*3e6c*/ 	.word	0x00060000
        /*3e70*/ 	.short	0x010a
        /*3e72*/ 	.byte	0x16
	.zero		1


	//   ....[4]....
        /*3e74*/ 	.word	0x00008850
        /*3e78*/ 	.word	0x000000ff
        /*3e7c*/ 	.word	0x00060000
        /*3e80*/ 	.short	0x0108
        /*3e82*/ 	.byte	0x3c
	.zero		1


	//   ....[5]....
        /*3e84*/ 	.word	0x000088b0
        /*3e88*/ 	.word	0x000000ff
        /*3e8c*/ 	.word	0x00060008
        /*3e90*/ 	.short	0x0108
        /*3e92*/ 	.byte	0x3c
	.zero		1


	//   ....[6]....
        /*3e94*/ 	.word	0x00008960
        /*3e98*/ 	.word	0x000000ff
        /*3e9c*/ 	.word	0x00060010
        /*3ea0*/ 	.short	0x0108
        /*3ea2*/ 	.byte	0x3c
	.zero		1


	//   ....[7]....
        /*3ea4*/ 	.word	0x0000bed0
        /*3ea8*/ 	.word	0x000000ff
        /*3eac*/ 	.word	0x00060000
        /*3eb0*/ 	.short	0x010a
        /*3eb2*/ 	.byte	0x16
	.zero		1


	//----- nvinfo : EIATTR_NUM_MBARRIERS
	.align		4
.L_39:
        /*3eb4*/ 	.byte	0x03, 0x38
        /*3eb6*/ 	.short	0x0003


	//----- nvinfo : EIATTR_EXIT_INSTR_OFFSETS
	.align		4
        /*3eb8*/ 	.byte	0x04, 0x1c
        /*3eba*/ 	.short	(.L_41 - .L_40)


	//   ....[0]....
.L_40:
        /*3ebc*/ 	.word	0x0000bec0


	//----- nvinfo : EIATTR_REQNTID
	.align		4
.L_41:
        /*3ec0*/ 	.byte	0x04, 0x10
        /*3ec2*/ 	.short	(.L_43 - .L_42)
.L_42:
        /*3ec4*/ 	.word	0x00000080
        /*3ec8*/ 	.word	0x00000001
        /*3ecc*/ 	.word	0x00000001


	//----- nvinfo : EIATTR_CRS_STACK_SIZE
	.align		4
.L_43:
        /*3ed0*/ 	.byte	0x04, 0x1e
        /*3ed2*/ 	.short	(.L_45 - .L_44)
.L_44:
        /*3ed4*/ 	.word	0x00000000


	//----- nvinfo : EIATTR_CBANK_PARAM_SIZE
	.align		4
.L_45:
        /*3ed8*/ 	.byte	0x03, 0x19
        /*3eda*/ 	.short	0x0050


	//----- nvinfo : EIATTR_PARAM_CBANK
	.align		4
        /*3edc*/ 	.byte	0x04, 0x0a
        /*3ede*/ 	.short	(.L_47 - .L_46)
	.align		4
.L_46:
        /*3ee0*/ 	.word	index@(.nv.constant0.gluon_wgmma)
        /*3ee4*/ 	.short	0x0210
        /*3ee6*/ 	.short	0x0050


	//----- nvinfo : EIATTR_SW_WAR
	.align		4
.L_47:
        /*3ee8*/ 	.byte	0x04, 0x36
        /*3eea*/ 	.short	(.L_49 - .L_48)
.L_48:
        /*3eec*/ 	.word	0x00000008
.L_49:


//--------------------- .nv.callgraph             --------------------------
	.section	.nv.callgraph,"",@"SHT_CUDA_CALLGRAPH"
	.align	4
	.sectionentsize	8
	.align		4
        /*0000*/ 	.word	0x00000000
	.align		4
        /*0004*/ 	.word	0xffffffff
	.align		4
        /*0008*/ 	.word	0x00000000
	.align		4
        /*000c*/ 	.word	0xfffffffe
	.align		4
        /*0010*/ 	.word	0x00000000
	.align		4
        /*0014*/ 	.word	0xfffffffd
	.align		4
        /*0018*/ 	.word	0x00000000
	.align		4
        /*001c*/ 	.word	0xfffffffc


//--------------------- .text.gluon_wgmma         --------------------------
	.section	.text.gluon_wgmma,"ax",@progbits
	.align	128
        .global         gluon_wgmma
        .type           gluon_wgmma,@function
        .size           gluon_wgmma,(.L_x_52 - gluon_wgmma)
        .other          gluon_wgmma,@"STO_CUDA_ENTRY STV_DEFAULT"
gluon_wgmma:
.text.gluon_wgmma:
[----:B------:R-:W1:Y:S01]  /*0000*/  LDC R1, c[0x0][0x28] ;  /* 0x00000a00ff017b82 */ /* 0x000e620000000800 */
[----:B------:R-:W2:Y:S07]  /*0010*/  S2R R3, SR_TID.X ;  /* 0x0000000000037919 */ /* 0x000eae0000002100 */
[----:B------:R-:W3:Y:S01]  /*0020*/  S2UR UR4, SR_CgaCtaId ;  /* 0x00000000000479c3 */ /* 0x000ee20000008800 */
[----:B------:R-:W-:Y:S01]  /*0030*/  UMOV UR60, 0x400 ;  /* 0x00000400003c7882 */ /* 0x000fe20000000000 */
[----:B------:R-:W-:Y:S01]  /*0040*/  ULDC UR6, c[0x0][0xc] ;  /* 0x0000030000067ab9 */ /* 0x000fe20000000800 */
[----:B------:R-:W-:Y:S01]  /*0050*/  ULDC.64 UR52, c[0x0][0x250] ;  /* 0x0000940000347ab9 */ /* 0x000fe20000000a00 */
[----:B------:R-:W-:Y:S01]  /*0060*/  UMOV UR59, URZ ;  /* 0x0000003f003b7c82 */ /* 0x000fe20008000000 */
[----:B------:R-:W-:Y:S01]  /*0070*/  BSSY B0, `(.L_x_0) ;  /* 0x000001f000007945 */ /* 0x000fe20003800000 */
[----:B-1----:R-:W-:-:S02]  /*0080*/  VIADD R1, R1, 0xfffff730 ;  /* 0xfffff73001017836 */ /* 0x002fc40000000000 */
[----:B------:R-:W1:Y:S08]  /*0090*/  LDC R6, c[0x0][0x228] ;  /* 0x00008a00ff067b82 */ /* 0x000e700000000800 */
[----:B------:R-:W4:Y:S08]  /*00a0*/  LDC R13, c[0x0][0x230] ;  /* 0x00008c00ff0d7b82 */ /* 0x000f300000000800 */
[----:B------:R-:W-:Y:S01]  /*00b0*/  S2UR UR54, SR_CTAID.Y ;  /* 0x00000000003679c3 */ /* 0x000fe20000002600 */
[----:B---3--:R-:W-:-:S03]  /*00c0*/  ULEA UR60, UR4, UR60, 0x18 ;  /* 0x0000003c043c7291 */ /* 0x008fc6000f8ec03f */
[----:B------:R-:W-:Y:S01]  /*00d0*/  ULDC UR4, c[0x0][0x10] ;  /* 0x0000040000047ab9 */ /* 0x000fe20000000800 */
[----:B--2---:R-:W-:-:S03]  /*00e0*/  LOP3.LUT R2, R3, 0x7f, RZ, 0xc0, !PT ;  /* 0x0000007f03027812 */ /* 0x004fc600078ec0ff */
[----:B------:R-:W2:Y:S01]  /*00f0*/  S2UR UR5, SR_CTAID.Z ;  /* 0x00000000000579c3 */ /* 0x000ea20000002700 */
[----:B-1----:R-:W-:Y:S01]  /*0100*/  VIADD R6, R6, 0xffffffff ;  /* 0xffffffff06067836 */ /* 0x002fe20000000000 */
[C---:B------:R-:W-:Y:S02]  /*0110*/  ISETP.GE.U32.AND P0, PT, R2.reuse, 0x20, PT ;  /* 0x000000200200780c */ /* 0x040fe40003f06070 */
[C---:B------:R-:W-:Y:S02]  /*0120*/  ISETP.NE.U32.AND P2, PT, R2.reuse, RZ, PT ;  /* 0x000000ff0200720c */ /* 0x040fe40003f45070 */
[----:B------:R-:W-:Y:S02]  /*0130*/  LEA R12, R2, UR60, 0x2 ;  /* 0x0000003c020c7c11 */ /* 0x000fe4000f8e10ff */
[----:B------:R-:W1:Y:S01]  /*0140*/  S2UR UR55, SR_CTAID.X ;  /* 0x00000000003779c3 */ /* 0x000e620000002500 */
[----:B----4-:R-:W-:-:S06]  /*0150*/  VIADD R9, R13, 0xffffffff ;  /* 0xffffffff0d097836 */ /* 0x010fcc0000000000 */
[----:B------:R3:W-:Y:S01]  /*0160*/  @!P0 STS [R12], RZ ;  /* 0x000000ff0c008388 */ /* 0x0007e20000000800 */
[----:B------:R-:W-:-:S03]  /*0170*/  NOP ;  /* 0x0000000000007918 */ /* 0x000fc60000000000 */
[----:B------:R3:W-:Y:S01]  /*0180*/  @!P2 STS [UR60+0x24], R6 ;  /* 0x00002406ff00a988 */ /* 0x0007e2000800083c */
[----:B--2---:R-:W-:-:S03]  /*0190*/  UIMAD UR4, UR5, UR4, UR54 ;  /* 0x00000004050472a4 */ /* 0x004fc6000f8e0236 */
[----:B------:R3:W-:Y:S01]  /*01a0*/  @!P2 STS [UR60+0x20], R9 ;  /* 0x00002009ff00a988 */ /* 0x0007e2000800083c */
[----:B-1----:R-:W-:-:S04]  /*01b0*/  UIMAD UR4, UR4, UR6, UR55 ;  /* 0x00000006040472a4 */ /* 0x002fc8000f8e0237 */
[----:B------:R-:W-:-:S04]  /*01c0*/  UIMAD UR8, UR4, 0x180, URZ ;  /* 0x00000180040878a4 */ /* 0x000fc8000f8e023f */
[----:B------:R-:W-:-:S04]  /*01d0*/  UIADD3 UR4, UP0, UR8, UR52, URZ ;  /* 0x0000003408047290 */ /* 0x000fc8000ff1e03f */
[----:B------:R-:W-:Y:S01]  /*01e0*/  ULEA.HI.X.SX32 UR5, UR8, UR53, 0x1, UP0 ;  /* 0x0000003508057291 */ /* 0x000fe200080f0e3f */
[----:B---3--:R-:W-:Y:S11]  /*01f0*/  @P2 BRA `(.L_x_1) ;  /* 0x0000000000182947 */ /* 0x008ff60003800000 */
[----:B------:R-:W1:Y:S01]  /*0200*/  LDS R0, [UR60+0x8] ;  /* 0x0000083cff007984 */ /* 0x000e620008000800 */
[----:B------:R-:W2:Y:S01]  /*0210*/  LDC.64 R10, c[0x0][0x210] ;  /* 0x00008400ff0a7b82 */ /* 0x000ea20000000a00 */
[----:B------:R-:W-:Y:S02]  /*0220*/  IMAD.MOV.U32 R5, RZ, RZ, 0x70 ;  /* 0x00000070ff057424 */ /* 0x000fe400078e00ff */
[----:B--2---:R2:W-:Y:S03]  /*0230*/  STS.64 [UR60], R10 ;  /* 0x0000000aff007988 */ /* 0x0045e60008000a3c */
[----:B-1----:R-:W-:-:S05]  /*0240*/  LOP3.LUT R0, R0, 0x10, R5, 0xd8, !PT ;  /* 0x0000001000007812 */ /* 0x002fca00078ed805 */
[----:B------:R2:W-:Y:S02]  /*0250*/  STS [UR60+0x8], R0 ;  /* 0x00000800ff007988 */ /* 0x0005e4000800083c */
.L_x_1:
[----:B------:R-:W-:Y:S05]  /*0260*/  BSYNC B0 ;  /* 0x0000000000007941 */ /* 0x000fea0003800000 */
.L_x_0:
[----:B------:R-:W-:Y:S04]  /*0270*/  BSSY B0, `(.L_x_2) ;  /* 0x000000a000007945 */ /* 0x000fe80003800000 */
[----:B------:R-:W-:Y:S05]  /*0280*/  @P2 BRA `(.L_x_3) ;  /* 0x0000000000202947 */ /* 0x000fea0003800000 */
[----:B--2---:R-:W1:Y:S01]  /*0290*/  LDS R0, [UR60+0x34] ;  /* 0x0000343cff007984 */ /* 0x004e620008000800 */
[----:B------:R-:W-:Y:S02]  /*02a0*/  IMAD.MOV.U32 R5, RZ, RZ, 0x3f000000 ;  /* 0x3f000000ff057424 */ /* 0x000fe400078e00ff */
[----:B------:R-:W-:Y:S01]  /*02b0*/  @!P2 IMAD.MOV.U32 R4, RZ, RZ, 0xff ;  /* 0x000000ffff04a424 */ /* 0x000fe200078e00ff */
[----:B------:R-:W2:Y:S02]  /*02c0*/  @!P2 LDS R7, [UR60+0x38] ;  /* 0x0000383cff07a984 */ /* 0x000ea40008000800 */
[----:B-1----:R-:W-:Y:S02]  /*02d0*/  LOP3.LUT R0, R0, 0xff000000, R5, 0xb8, !PT ;  /* 0xff00000000007812 */ /* 0x002fe400078eb805 */
[----:B--2---:R-:W-:-:S03]  /*02e0*/  @!P2 LOP3.LUT R4, R7, 0xff, R4, 0xb8, !PT ;  /* 0x000000ff0704a812 */ /* 0x004fc600078eb804 */
[----:B------:R1:W-:Y:S04]  /*02f0*/  STS [UR60+0x34], R0 ;  /* 0x00003400ff007988 */ /* 0x0003e8000800083c */
[----:B------:R1:W-:Y:S02]  /*0300*/  @!P2 STS [UR60+0x38], R4 ;  /* 0x00003804ff00a988 */ /* 0x0003e4000800083c */
.L_x_3:
[----:B------:R-:W-:Y:S05]  /*0310*/  BSYNC B0 ;  /* 0x0000000000007941 */ /* 0x000fea0003800000 */
.L_x_2:
[----:B------:R-:W-:Y:S04]  /*0320*/  BSSY B0, `(.L_x_4) ;  /* 0x000000e000007945 */ /* 0x000fe80003800000 */
[----:B------:R-:W-:Y:S05]  /*0330*/  @P2 BRA `(.L_x_5) ;  /* 0x0000000000302947 */ /* 0x000fea0003800000 */
[----:B-1----:R-:W1:Y:S01]  /*0340*/  LDS R4, [UR60+0x34] ;  /* 0x0000343cff047984 */ /* 0x002e620008000800 */
[----:B--2---:R-:W2:Y:S03]  /*0350*/  LDC.64 R10, c[0x0][0x238] ;  /* 0x00008e00ff0a7b82 */ /* 0x004ea60000000a00 */
[----:B------:R-:W3:Y:S01]  /*0360*/  LDS R0, [UR60+0x1c] ;  /* 0x00001c3cff007984 */ /* 0x000ee20008000800 */
[C---:B--2---:R-:W-:Y:S01]  /*0370*/  SHF.L.U64.HI R8, R10.reuse, 0x1, R11 ;  /* 0x000000010a087819 */ /* 0x044fe2000001020b */
[----:B------:R-:W-:-:S03]  /*0380*/  IMAD.SHL.U32 R5, R10, 0x2, RZ ;  /* 0x000000020a057824 */ /* 0x000fc600078e00ff */
[--C-:B------:R-:W-:Y:S02]  /*0390*/  SHF.R.U32.HI R7, RZ, 0x4, R8.reuse ;  /* 0x00000004ff077819 */ /* 0x100fe40000011608 */
[----:B------:R-:W-:-:S05]  /*03a0*/  SHF.R.U64 R5, R5, 0x4, R8 ;  /* 0x0000000405057819 */ /* 0x000fca0000001208 */
[----:B------:R4:W-:Y:S01]  /*03b0*/  STS [UR60+0xc], R5 ;  /* 0x00000c05ff007988 */ /* 0x0009e2000800083c */
[----:B-1----:R-:W-:Y:S02]  /*03c0*/  LOP3.LUT R4, R4, 0x7, RZ, 0xb8, !PT ;  /* 0x0000000704047812 */ /* 0x002fe400078eb8ff */
[----:B---3--:R-:W-:-:S03]  /*03d0*/  LOP3.LUT R0, R0, 0xf, R7, 0xb8, !PT ;  /* 0x0000000f00007812 */ /* 0x008fc600078eb807 */
[----:B------:R4:W-:Y:S04]  /*03e0*/  STS [UR60+0x34], R4 ;  /* 0x00003404ff007988 */ /* 0x0009e8000800083c */
[----:B------:R4:W-:Y:S02]  /*03f0*/  STS [UR60+0x1c], R0 ;  /* 0x00001c00ff007988 */ /* 0x0009e4000800083c */
.L_x_5:
[----:B------:R-:W-:Y:S05]  /*0400*/  BSYNC B0 ;  /* 0x0000000000007941 */ /* 0x000fea0003800000 */
.L_x_4:
[----:B------:R-:W-:Y:S04]  /*0410*/  BSSY B1, `(.L_x_6) ;  /* 0x000001a000017945 */ /* 0x000fe80003800000 */
[----:B------:R-:W-:Y:S04]  /*0420*/  BSSY B0, `(.L_x_7) ;  /* 0x0000015000007945 */ /* 0x000fe80003800000 */
[----:B------:R-:W-:Y:S05]  /*0430*/  @P2 BRA `(.L_x_8) ;  /* 0x0000000000202947 */ /* 0x000fea0003800000 */
[----:B-12-4-:R-:W1:Y:S02]  /*0440*/  LDS R0, [UR60+0x34] ;  /* 0x0000343cff007984 */ /* 0x016e640008000800 */
[----:B-1----:R-:W-:-:S05]  /*0450*/  LOP3.LUT R0, R0, 0x38, RZ, 0xb8, !PT ;  /* 0x0000003800007812 */ /* 0x002fca00078eb8ff */
[----:B------:R1:W-:Y:S01]  /*0460*/  STS [UR60+0x34], R0 ;  /* 0x00003400ff007988 */ /* 0x0003e2000800083c */
[----:B------:R-:W-:Y:S05]  /*0470*/  @P2 BRA `(.L_x_9) ;  /* 0x0000000000202947 */ /* 0x000fea0003800000 */
[----:B-1----:R-:W1:Y:S01]  /*0480*/  LDS R0, [UR60+0x8] ;  /* 0x0000083cff007984 */ /* 0x002e620008000800 */
[----:B------:R-:W-:-:S05]  /*0490*/  IMAD.MOV.U32 R5, RZ, RZ, 0x780 ;  /* 0x00000780ff057424 */ /* 0x000fca00078e00ff */
[----:B-1----:R-:W-:-:S05]  /*04a0*/  LOP3.LUT R0, R0, 0x500, R5, 0xd8, !PT ;  /* 0x0000050000007812 */ /* 0x002fca00078ed805 */
[----:B------:R3:W-:Y:S02]  /*04b0*/  STS [UR60+0x8], R0 ;  /* 0x00000800ff007988 */ /* 0x0007e4000800083c */
.L_x_8:
[----:B------:R-:W-:Y:S05]  /*04c0*/  @P2 BRA `(.L_x_10) ;  /* 0x0000000000282947 */ /* 0x000fea0003800000 */
[----:B-1234-:R-:W1:Y:S02]  /*04d0*/  LDS R0, [UR60+0x8] ;  /* 0x0000083cff007984 */ /* 0x01ee640008000800 */
[----:B-1----:R-:W-:-:S05]  /*04e0*/  LOP3.LUT R0, R0, 0x1800, RZ, 0xb8, !PT ;  /* 0x0000180000007812 */ /* 0x002fca00078eb8ff */
[----:B------:R2:W-:Y:S02]  /*04f0*/  STS [UR60+0x8], R0 ;  /* 0x00000800ff007988 */ /* 0x0005e4000800083c */
.L_x_9:
[----:B------:R-:W-:Y:S05]  /*0500*/  @P2 BREAK B0 ;  /* 0x0000000000002942 */ /* 0x000fea0003800000 */
[----:B------:R-:W-:Y:S05]  /*0510*/  @P2 BRA `(.L_x_11) ;  /* 0x0000000000242947 */ /* 0x000fea0003800000 */
[----:B------:R-:W3:Y:S01]  /*0520*/  LDS R5, [UR60+0x8] ;  /* 0x0000083cff057984 */ /* 0x000ee20008000800 */
[----:B-12---:R-:W-:-:S05]  /*0530*/  IMAD.MOV.U32 R0, RZ, RZ, 0x6000 ;  /* 0x00006000ff007424 */ /* 0x006fca00078e00ff */
[----:B---3--:R-:W-:-:S04]  /*0540*/  LOP3.LUT R0, R5, 0x6000, R0, 0xd8, !PT ;  /* 0x0000600005007812 */ /* 0x008fc800078ed800 */
[----:B------:R-:W-:-:S05]  /*0550*/  LOP3.LUT R0, R0, 0x400000, RZ, 0xb8, !PT ;  /* 0x0040000000007812 */ /* 0x000fca00078eb8ff */
[----:B------:R1:W-:Y:S02]  /*0560*/  STS [UR60+0x8], R0 ;  /* 0x00000800ff007988 */ /* 0x0003e4000800083c */
.L_x_10:
[----:B------:R-:W-:Y:S05]  /*0570*/  BSYNC B0 ;  /* 0x0000000000007941 */ /* 0x000fea0003800000 */
.L_x_7:
[----:B-1234-:R-:W1:Y:S02]  /*0580*/  @!P2 LDS R0, [UR60+0x8] ;  /* 0x0000083cff00a984 */ /* 0x01ee640008000800 */
[----:B-1----:R-:W-:-:S05]  /*0590*/  @!P2 LOP3.LUT R0, R0, 0x8000, RZ, 0xb8, !PT ;  /* 0x000080000000a812 */ /* 0x002fca00078eb8ff */
[----:B------:R3:W-:Y:S02]  /*05a0*/  @!P2 STS [UR60+0x8], R0 ;  /* 0x00000800ff00a988 */ /* 0x0007e4000800083c */
.L_x_11:
[----:B------:R-:W-:Y:S05]  /*05b0*/  BSYNC B1 ;  /* 0x0000000000017941 */ /* 0x000fea0003800000 */
.L_x_6:
[----:B------:R-:W-:Y:S05]  /*05c0*/  WARPSYNC.ALL ;  /* 0x0000000000007948 */ /* 0x000fea0003800000 */
[----:B------:R-:W-:Y:S05]  /*05d0*/  @P0 BRA `(.L_x_12) ;  /* 0x0000000000280947 */ /* 0x000fea0003800000 */
[----:B-123--:R-:W1:Y:S01]  /*05e0*/  S2R R0, SR_LANEID ;  /* 0x0000000000007919 */ /* 0x00ee620000000000 */
[----:B------:R-:W-:Y:S05]  /*05f0*/  WARPSYNC.ALL ;  /* 0x0000000000007948 */ /* 0x000fea0003800000 */
[----:B-1----:R-:W-:-:S05]  /*0600*/  IMAD.SHL.U32 R0, R0, 0x4, RZ ;  /* 0x0000000400007824 */ /* 0x002fca00078e00ff */
[----:B------:R-:W1:Y:S01]  /*0610*/  LDS R7, [R0+UR60] ;  /* 0x0000003c00077984 */ /* 0x000e620008000800 */
[----:B------:R-:W-:-:S05]  /*0620*/  IADD3 R4, P1, R0, UR4, RZ ;  /* 0x0000000400047c10 */ /* 0x000fca000ff3e0ff */
[----:B------:R-:W-:-:S05]  /*0630*/  IMAD.X R5, RZ, RZ, UR5, P1 ;  /* 0x00000005ff057e24 */ /* 0x000fca00088e06ff */
[----:B-1----:R4:W5:Y:S01]  /*0640*/  ATOMG.E.EXCH.STRONG.GPU PT, RZ, [R4], R7 ;  /* 0x0000000704ff73a8 */ /* 0x00296200041ee100 */
[----:B------:R-:W-:-:S04]  /*0650*/  DEPBAR {5,4,3,2,1,0} ;  /* 0x0000003f0000791a */ /* 0x000fc80000000000 */
[----:B------:R4:W-:Y:S01]  /*0660*/  UTMACCTL.IV [UR4] ;  /* 0x00000000040079b9 */ /* 0x0009e20008000000 */
[----:B------:R-:W-:Y:S01]  /*0670*/  NOP ;  /* 0x0000000000007918 */ /* 0x000fe20000000000 */
.L_x_12:
[----:B------:R-:W-:Y:S05]  /*0680*/  @P0 BRA `(.L_x_13) ;  /* 0x00000000000c0947 */ /* 0x000fea0003800000 */
[----:B------:R0:W-:Y:S01]  /*0690*/  UTMACMDFLUSH ;  /* 0x00000000000079b7 */ /* 0x0001e20000000000 */
[----:B------:R-:W-:Y:S05]  /*06a0*/  @P0 BRA `(.L_x_13) ;  /* 0x0000000000040947 */ /* 0x000fea0003800000 */
[----:B------:R-:W-:-:S04]  /*06b0*/  DEPBAR.LE SB0, 0x0 ;  /* 0x000080000000791a */ /* 0x000fc80000000000 */
.L_x_13:
[----:B------:R-:W-:Y:S05]  /*06c0*/  WARPSYNC.ALL ;  /* 0x0000000000007948 */ /* 0x000fea0003800000 */
[----:B-----5:R-:W-:Y:S06]  /*06d0*/  BAR.SYNC.DEFER_BLOCKING 0x0 ;  /* 0x0000000000007b1d */ /* 0x020fec0000010000 */
[----:B------:R-:W-:Y:S02]  /*06e0*/  BSSY B1, `(.L_x_14) ;  /* 0x000000b000017945 */ /* 0x000fe40003800000 */
[----:B------:R-:W-:Y:S06]  /*06f0*/  BAR.SYNC.DEFER_BLOCKING 0x0 ;  /* 0x0000000000007b1d */ /* 0x000fec0000010000 */
[----:B------:R1:W-:Y:S01]  /*0700*/  @!P0 STS [R12], RZ ;  /* 0x000000ff0c008388 */ /* 0x0003e20000000800 */
[----:B------:R-:W-:Y:S01]  /*0710*/  NOP ;  /* 0x0000000000007918 */ /* 0x000fe20000000000 */
[----:B------:R-:W-:Y:S05]  /*0720*/  @P2 BRA `(.L_x_15) ;  /* 0x0000000000182947 */ /* 0x000fea0003800000 */
[----:B-123--:R-:W1:Y:S01]  /*0730*/  LDS R0, [UR60+0x8] ;  /* 0x0000083cff007984 */ /* 0x00ee620008000800 */
[----:B------:R-:W2:Y:S01]  /*0740*/  LDC.64 R10, c[0x0][0x218] ;  /* 0x00008600ff0a7b82 */ /* 0x000ea20000000a00 */
[----:B----4-:R-:W-:Y:S02]  /*0750*/  IMAD.MOV.U32 R5, RZ, RZ, 0x70 ;  /* 0x00000070ff057424 */ /* 0x010fe400078e00ff */
[----:B--2---:R2:W-:Y:S03]  /*0760*/  STS.64 [UR60], R10 ;  /* 0x0000000aff007988 */ /* 0x0045e60008000a3c */
[----:B-1----:R-:W-:-:S05]  /*0770*/  LOP3.LUT R0, R0, 0x10, R5, 0xd8, !PT ;  /* 0x0000001000007812 */ /* 0x002fca00078ed805 */
[----:B------:R2:W-:Y:S02]  /*0780*/  STS [UR60+0x8], R0 ;  /* 0x00000800ff007988 */ /* 0x0005e4000800083c */
.L_x_15:
[----:B----4-:R-:W-:Y:S05]  /*0790*/  BSYNC B1 ;  /* 0x0000000000017941 */ /* 0x010fea0003800000 */
.L_x_14:
[----:B------:R-:W-:Y:S04]  /*07a0*/  BSSY B2, `(.L_x_16) ;  /* 0x000000f000027945 */ /* 0x000fe80003800000 */
[----:B------:R-:W-:Y:S04]  /*07b0*/  BSSY B1, `(.L_x_17) ;  /* 0x000000c000017945 */ /* 0x000fe80003800000 */
[----:B------:R-:W-:Y:S05]  /*07c0*/  @P2 BRA `(.L_x_18) ;  /* 0x0000000000282947 */ /* 0x000fea0003800000 */
[----:B-123--:R-:W1:Y:S01]  /*07d0*/  LDS R0, [UR60+0x34] ;  /* 0x0000343cff007984 */ /* 0x00ee620008000800 */
[----:B------:R-:W-:Y:S01]  /*07e0*/  IMAD.MOV.U32 R5, RZ, RZ, 0x3f000000 ;  /* 0x3f000000ff057424 */ /* 0x000fe200078e00ff */
[----:B------:R-:W-:Y:S05]  /*07f0*/  @P2 BREAK B1 ;  /* 0x0000000000012942 */ /* 0x000fea0003800000 */
[----:B-1----:R-:W-:-:S05]  /*0800*/  LOP3.LUT R0, R0, 0xff000000, R5, 0xb8, !PT ;  /* 0xff00000000007812 */ /* 0x002fca00078eb805 */
[----:B------:R1:W-:Y:S01]  /*0810*/  STS [UR60+0x34], R0 ;  /* 0x00003400ff007988 */ /* 0x0003e2000800083c */
[----:B------:R-:W-:Y:S05]  /*0820*/  @P2 BRA `(.L_x_19) ;  /* 0x0000000000182947 */ /* 0x000fea0003800000 */
[----:B-1----:R-:W1:Y:S01]  /*0830*/  LDS R0, [UR60+0x38] ;  /* 0x0000383cff007984 */ /* 0x002e620008000800 */
[----:B------:R-:W-:-:S05]  /*0840*/  IMAD.MOV.U32 R5, RZ, RZ, 0xff ;  /* 0x000000ffff057424 */ /* 0x000fca00078e00ff */
[----:B-1----:R-:W-:-:S05]  /*0850*/  LOP3.LUT R0, R0, 0xff, R5, 0xb8, !PT ;  /* 0x000000ff00007812 */ /* 0x002fca00078eb805 */
[----:B------:R4:W-:Y:S02]  /*0860*/  STS [UR60+0x38], R0 ;  /* 0x00003800ff007988 */ /* 0x0009e4000800083c */
.L_x_18:
[----:B------:R-:W-:Y:S05]  /*0870*/  BSYNC B1 ;  /* 0x0000000000017941 */ /* 0x000fea0003800000 */
.L_x_17:
[----:B------:R1:W-:Y:S02]  /*0880*/  @!P2 STS [UR60+0x20], R9 ;  /* 0x00002009ff00a988 */ /* 0x0003e4000800083c */
.L_x_19:
[----:B------:R-:W-:Y:S05]  /*0890*/  BSYNC B2 ;  /* 0x0000000000027941 */ /* 0x000fea0003800000 */
.L_x_16:
[----:B------:R-:W-:Y:S05]  /*08a0*/  WARPSYNC.ALL ;  /* 0x0000000000007948 */ /* 0x000fea0003800000 */
[----:B-1234-:R-:W1:Y:S01]  /*08b0*/  LDC R0, c[0x0][0x22c] ;  /* 0x00008b00ff007b82 */ /* 0x01ee620000000800 */
[----:B------:R-:W-:Y:S01]  /*08c0*/  BSSY B2, `(.L_x_20) ;  /* 0x0000010000027945 */ /* 0x000fe20003800000 */
[----:B-1----:R-:W-:-:S05]  /*08d0*/  VIADD R0, R0, 0xffffffff ;  /* 0xffffffff00007836 */ /* 0x002fca0000000000 */
[----:B------:R1:W-:Y:S01]  /*08e0*/  @!P2 STS [UR60+0x24], R0 ;  /* 0x00002400ff00a988 */ /* 0x0003e2000800083c */
[----:B------:R-:W-:Y:S05]  /*08f0*/  @P2 BRA `(.L_x_21) ;  /* 0x0000000000302947 */ /* 0x000fea0003800000 */
[----:B------:R-:W2:Y:S01]  /*0900*/  LDS R5, [UR60+0x34] ;  /* 0x0000343cff057984 */ /* 0x000ea20008000800 */
[----:B------:R-:W3:Y:S03]  /*0910*/  LDC.64 R10, c[0x0][0x240] ;  /* 0x00009000ff0a7b82 */ /* 0x000ee60000000a00 */
[----:B------:R-:W4:Y:S01]  /*0920*/  LDS R4, [UR60+0x1c] ;  /* 0x00001c3cff047984 */ /* 0x000f220008000800 */
[C---:B---3--:R-:W-:Y:S01]  /*0930*/  SHF.L.U64.HI R8, R10.reuse, 0x1, R11 ;  /* 0x000000010a087819 */ /* 0x048fe2000001020b */
[----:B------:R-:W-:-:S03]  /*0940*/  IMAD.SHL.U32 R7, R10, 0x2, RZ ;  /* 0x000000020a077824 */ /* 0x000fc600078e00ff */
[--C-:B------:R-:W-:Y:S02]  /*0950*/  SHF.R.U32.HI R9, RZ, 0x4, R8.reuse ;  /* 0x00000004ff097819 */ /* 0x100fe40000011608 */
[----:B------:R-:W-:-:S05]  /*0960*/  SHF.R.U64 R7, R7, 0x4, R8 ;  /* 0x0000000407077819 */ /* 0x000fca0000001208 */
[----:B------:R3:W-:Y:S01]  /*0970*/  STS [UR60+0xc], R7 ;  /* 0x00000c07ff007988 */ /* 0x0007e2000800083c */
[----:B--2---:R-:W-:Y:S02]  /*0980*/  LOP3.LUT R5, R5, 0x7, RZ, 0xb8, !PT ;  /* 0x0000000705057812 */ /* 0x004fe400078eb8ff */
[----:B----4-:R-:W-:-:S03]  /*0990*/  LOP3.LUT R4, R4, 0xf, R9, 0xb8, !PT ;  /* 0x0000000f04047812 */ /* 0x010fc600078eb809 */
[----:B------:R3:W-:Y:S04]  /*09a0*/  STS [UR60+0x34], R5 ;  /* 0x00003405ff007988 */ /* 0x0007e8000800083c */
[----:B------:R3:W-:Y:S02]  /*09b0*/  STS [UR60+0x1c], R4 ;  /* 0x00001c04ff007988 */ /* 0x0007e4000800083c */
.L_x_21:
[----:B------:R-:W-:Y:S05]  /*09c0*/  BSYNC B2 ;  /* 0x0000000000027941 */ /* 0x000fea0003800000 */
.L_x_20:
[----:B------:R-:W-:Y:S04]  /*09d0*/  BSSY B3, `(.L_x_22) ;  /* 0x000001a000037945 */ /* 0x000fe80003800000 */
[----:B------:R-:W-:Y:S04]  /*09e0*/  BSSY B2, `(.L_x_23) ;  /* 0x0000015000027945 */ /* 0x000fe80003800000 */
[----:B------:R-:W-:Y:S05]  /*09f0*/  @P2 BRA `(.L_x_24) ;  /* 0x0000000000202947 */ /* 0x000fea0003800000 */
[----:B---3--:R-:W2:Y:S02]  /*0a00*/  LDS R4, [UR60+0x34] ;  /* 0x0000343cff047984 */ /* 0x008ea40008000800 */
[----:B--2---:R-:W-:-:S05]  /*0a10*/  LOP3.LUT R4, R4, 0x38, RZ, 0xb8, !PT ;  /* 0x0000003804047812 */ /* 0x004fca00078eb8ff */
[----:B------:R2:W-:Y:S01]  /*0a20*/  STS [UR60+0x34], R4 ;  /* 0x00003404ff007988 */ /* 0x0005e2000800083c */
[----:B------:R-:W-:Y:S05]  /*0a30*/  @P2 BRA `(.L_x_25) ;  /* 0x0000000000202947 */ /* 0x000fea0003800000 */
[----:B--2---:R-:W2:Y:S01]  /*0a40*/  LDS R4, [UR60+0x8] ;  /* 0x0000083cff047984 */ /* 0x004ea20008000800 */
[----:B------:R-:W-:-:S05]  /*0a50*/  IMAD.MOV.U32 R5, RZ, RZ, 0x780 ;  /* 0x00000780ff057424 */ /* 0x000fca00078e00ff */
[----:B--2---:R-:W-:-:S05]  /*0a60*/  LOP3.LUT R4, R4, 0x500, R5, 0xd8, !PT ;  /* 0x0000050004047812 */ /* 0x004fca00078ed805 */
[----:B------:R2:W-:Y:S02]  /*0a70*/  STS [UR60+0x8], R4 ;  /* 0x00000804ff007988 */ /* 0x0005e4000800083c */
.L_x_24:
[----:B------:R-:W-:Y:S05]  /*0a80*/  @P2 BRA `(.L_x_26) ;  /* 0x0000000000282947 */ /* 0x000fea0003800000 */
[----:B--23--:R-:W2:Y:S02]  /*0a90*/  LDS R4, [UR60+0x8] ;  /* 0x0000083cff047984 */ /* 0x00cea40008000800 */
[----:B--2---:R-:W-:-:S05]  /*0aa0*/  LOP3.LUT R4, R4, 0x1800, RZ, 0xb8, !PT ;  /* 0x0000180004047812 */ /* 0x004fca00078eb8ff */
[----:B------:R3:W-:Y:S02]  /*0ab0*/  STS [UR60+0x8], R4 ;  /* 0x00000804ff007988 */ /* 0x0007e4000800083c */
.L_x_25:
[----:B------:R-:W-:Y:S05]  /*0ac0*/  @P2 BREAK B2 ;  /* 0x0000000000022942 */ /* 0x000fea0003800000 */
[----:B------:R-:W-:Y:S05]  /*0ad0*/  @P2 BRA `(.L_x_27) ;  /* 0x0000000000242947 */ /* 0x000fea0003800000 */
[----:B--23--:R-:W2:Y:S01]  /*0ae0*/  LDS R4, [UR60+0x8] ;  /* 0x0000083cff047984 */ /* 0x00cea20008000800 */
[----:B------:R-:W-:-:S05]  /*0af0*/  IMAD.MOV.U32 R5, RZ, RZ, 0x6000 ;  /* 0x00006000ff057424 */ /* 0x000fca00078e00ff */
[----:B--2---:R-:W-:-:S04]  /*0b00*/  LOP3.LUT R4, R4, 0x6000, R5, 0xd8, !PT ;  /* 0x0000600004047812 */ /* 0x004fc800078ed805 */
[----:B------:R-:W-:-:S05]  /*0b10*/  LOP3.LUT R4, R4, 0x400000, RZ, 0xb8, !PT ;  /* 0x0040000004047812 */ /* 0x000fca00078eb8ff */
[----:B------:R4:W-:Y:S02]  /*0b20*/  STS [UR60+0x8], R4 ;  /* 0x00000804ff007988 */ /* 0x0009e4000800083c */
.L_x_26:
[----:B------:R-:W-:Y:S05]  /*0b30*/  BSYNC B2 ;  /* 0x0000000000027941 */ /* 0x000fea0003800000 */
.L_x_23:
[----:B--234-:R-:W2:Y:S02]  /*0b40*/  @!P2 LDS R4, [UR60+0x8] ;  /* 0x0000083cff04a984 */ /* 0x01cea40008000800 */
[----:B--2---:R-:W-:-:S05]  /*0b50*/  @!P2 LOP3.LUT R4, R4, 0x8000, RZ, 0xb8, !PT ;  /* 0x000080000404a812 */ /* 0x004fca00078eb8ff */
[----:B------:R4:W-:Y:S02]  /*0b60*/  @!P2 STS [UR60+0x8], R4 ;  /* 0x00000804ff00a988 */ /* 0x0009e4000800083c */
.L_x_27:
[----:B------:R-:W-:Y:S05]  /*0b70*/  BSYNC B3 ;  /* 0x0000000000037941 */ /* 0x000fea0003800000 */
.L_x_22:
[----:B------:R-:W-:Y:S05]  /*0b80*/  WARPSYNC.ALL ;  /* 0x0000000000007948 */ /* 0x000fea0003800000 */
[----:B------:R-:W-:-:S04]  /*0b90*/  UIADD3 UR7, UR8, 0x80, URZ ;  /* 0x0000008008077890 */ /* 0x000fc8000fffe03f */
[----:B------:R-:W-:-:S04]  /*0ba0*/  UIADD3 UR6, UP0, UR7, UR52, URZ ;  /* 0x0000003407067290 */ /* 0x000fc8000ff1e03f */
[----:B------:R-:W-:Y:S01]  /*0bb0*/  ULEA.HI.X.SX32 UR7, UR7, UR53, 0x1, UP0 ;  /* 0x0000003507077291 */ /* 0x000fe200080f0e3f */
[----:B------:R-:W-:Y:S11]  /*0bc0*/  @P0 BRA `(.L_x_28) ;  /* 0x0000000000280947 */ /* 0x000ff60003800000 */
[----:B--234-:R-:W2:Y:S01]  /*0bd0*/  S2R R4, SR_LANEID ;  /* 0x0000000000047919 */ /* 0x01cea20000000000 */
[----:B------:R-:W-:Y:S05]  /*0be0*/  WARPSYNC.ALL ;  /* 0x0000000000007948 */ /* 0x000fea0003800000 */
[----:B--2---:R-:W-:-:S05]  /*0bf0*/  IMAD.SHL.U32 R8, R4, 0x4, RZ ;  /* 0x0000000404087824 */ /* 0x004fca00078e00ff */
[----:B------:R-:W2:Y:S01]  /*0c00*/  LDS R7, [R8+UR60] ;  /* 0x0000003c08077984 */ /* 0x000ea20008000800 */
[----:B------:R-:W-:-:S05]  /*0c10*/  IADD3 R4, P1, R8, UR6, RZ ;  /* 0x0000000608047c10 */ /* 0x000fca000ff3e0ff */
[----:B------:R-:W-:-:S05]  /*0c20*/  IMAD.X R5, RZ, RZ, UR7, P1 ;  /* 0x00000007ff057e24 */ /* 0x000fca00088e06ff */
[----:B--2---:R2:W5:Y:S01]  /*0c30*/  ATOMG.E.EXCH.STRONG.GPU PT, RZ, [R4], R7 ;  /* 0x0000000704ff73a8 */ /* 0x00456200041ee100 */
[----:B------:R-:W-:-:S04]  /*0c40*/  DEPBAR {5,4,3,2,1,0} ;  /* 0x0000003f0000791a */ /* 0x000fc80000000000 */
[----:B------:R2:W-:Y:S01]  /*0c50*/  UTMACCTL.IV [UR6] ;  /* 0x00000000060079b9 */ /* 0x0005e20008000000 */
[----:B------:R-:W-:Y:S01]  /*0c60*/  NOP ;  /* 0x0000000000007918 */ /* 0x000fe20000000000 */
.L_x_28:
[----:B------:R-:W-:Y:S05]  /*0c70*/  @P0 BRA `(.L_x_29) ;  /* 0x00000000000c0947 */ /* 0x000fea0003800000 */
[----:B------:R0:W-:Y:S01]  /*0c80*/  UTMACMDFLUSH ;  /* 0x00000000000079b7 */ /* 0x0001e20000000000 */
[----:B------:R-:W-:Y:S05]  /*0c90*/  @P0 BRA `(.L_x_29) ;  /* 0x0000000000040947 */ /* 0x000fea0003800000 */
[----:B------:R-:W-:-:S04]  /*0ca0*/  DEPBAR.LE SB0, 0x0 ;  /* 0x000080000000791a */ /* 0x000fc80000000000 */
.L_x_29:
[----:B------:R-:W-:Y:S05]  /*0cb0*/  WARPSYNC.ALL ;  /* 0x0000000000007948 */ /* 0x000fea0003800000 */
[----:B-----5:R-:W-:Y:S06]  /*0cc0*/  BAR.SYNC.DEFER_BLOCKING 0x0 ;  /* 0x0000000000007b1d */ /* 0x020fec0000010000 */
[----:B------:R-:W-:Y:S02]  /*0cd0*/  BSSY B3, `(.L_x_30) ;  /* 0x000000b000037945 */ /* 0x000fe40003800000 */
[----:B------:R-:W-:Y:S06]  /*0ce0*/  BAR.SYNC.DEFER_BLOCKING 0x0 ;  /* 0x0000000000007b1d */ /* 0x000fec0000010000 */
[----:B------:R1:W-:Y:S01]  /*0cf0*/  @!P0 STS [R12], RZ ;  /* 0x000000ff0c008388 */ /* 0x0003e20000000800 */
[----:B------:R-:W-:Y:S01]  /*0d00*/  NOP ;  /* 0x0000000000007918 */ /* 0x000fe20000000000 */
[----:B------:R-:W-:Y:S05]  /*0d10*/  @P2 BRA `(.L_x_31) ;  /* 0x0000000000182947 */ /* 0x000fea0003800000 */
[----:B--234-:R-:W2:Y:S01]  /*0d20*/  LDS R4, [UR60+0x8] ;  /* 0x0000083cff047984 */ /* 0x01cea20008000800 */
[----:B------:R-:W3:Y:S01]  /*0d30*/  LDC.64 R8, c[0x0][0x220] ;  /* 0x00008800ff087b82 */ /* 0x000ee20000000a00 */
[----:B------:R-:W-:Y:S02]  /*0d40*/  IMAD.MOV.U32 R5, RZ, RZ, 0x70 ;  /* 0x00000070ff057424 */ /* 0x000fe400078e00ff */
[----:B---3--:R3:W-:Y:S03]  /*0d50*/  STS.64 [UR60], R8 ;  /* 0x00000008ff007988 */ /* 0x0087e60008000a3c */
[----:B--2---:R-:W-:-:S05]  /*0d60*/  LOP3.LUT R4, R4, 0x10, R5, 0xd8, !PT ;  /* 0x0000001004047812 */ /* 0x004fca00078ed805 */
[----:B------:R3:W-:Y:S02]  /*0d70*/  STS [UR60+0x8], R4 ;  /* 0x00000804ff007988 */ /* 0x0007e4000800083c */
.L_x_31:
[----:B--2---:R-:W-:Y:S05]  /*0d80*/  BSYNC B3 ;  /* 0x0000000000037941 */ /* 0x004fea0003800000 */
.L_x_30:
[----:B------:R-:W-:Y:S04]  /*0d90*/  BSSY B4, `(.L_x_32) ;  /* 0x0000011000047945 */ /* 0x000fe80003800000 */
[----:B------:R-:W-:Y:S04]  /*0da0*/  BSSY B3, `(.L_x_33) ;  /* 0x000000e000037945 */ /* 0x000fe80003800000 */
[----:B------:R-:W-:Y:S05]  /*0db0*/  @P2 BRA `(.L_x_34) ;  /* 0x0000000000242947 */ /* 0x000fea0003800000 */
[----:B---34-:R-:W2:Y:S01]  /*0dc0*/  LDS R4, [UR60+0x34] ;  /* 0x0000343cff047984 */ /* 0x018ea20008000800 */
[----:B------:R-:W-:-:S05]  /*0dd0*/  IMAD.MOV.U32 R5, RZ, RZ, 0x3f000000 ;  /* 0x3f000000ff057424 */ /* 0x000fca00078e00ff */
[----:B--2---:R-:W-:-:S05]  /*0de0*/  LOP3.LUT R4, R4, 0xff000000, R5, 0xb8, !PT ;  /* 0xff00000004047812 */ /* 0x004fca00078eb805 */
[----:B------:R2:W-:Y:S01]  /*0df0*/  STS [UR60+0x34], R4 ;  /* 0x00003404ff007988 */ /* 0x0005e2000800083c */
[----:B------:R-:W-:Y:S05]  /*0e00*/  @P2 BRA `(.L_x_35) ;  /* 0x00000000001c2947 */ /* 0x000fea0003800000 */
[----:B--2---:R-:W2:Y:S01]  /*0e10*/  LDS R4, [UR60+0x38] ;  /* 0x0000383cff047984 */ /* 0x004ea20008000800 */
[----:B------:R-:W-:-:S05]  /*0e20*/  IMAD.MOV.U32 R5, RZ, RZ, 0xff ;  /* 0x000000ffff057424 */ /* 0x000fca00078e00ff */
[----:B--2---:R-:W-:-:S05]  /*0e30*/  LOP3.LUT R4, R4, 0xff, R5, 0xb8, !PT ;  /* 0x000000ff04047812 */ /* 0x004fca00078eb805 */
[----:B------:R2:W-:Y:S02]  /*0e40*/  STS [UR60+0x38], R4 ;  /* 0x00003804ff007988 */ /* 0x0005e4000800083c */
.L_x_34:
[----:B------:R-:W-:Y:S05]  /*0e50*/  @P2 BREAK B3 ;  /* 0x0000000000032942 */ /* 0x000fea0003800000 */
[----:B------:R-:W-:Y:S05]  /*0e60*/  @P2 BRA `(.L_x_36) ;  /* 0x00000000000c2947 */ /* 0x000fea0003800000 */
[----:B------:R1:W-:Y:S02]  /*0e70*/  STS [UR60+0x20], R0 ;  /* 0x00002000ff007988 */ /* 0x0003e4000800083c */
.L_x_35:
[----:B------:R-:W-:Y:S05]  /*0e80*/  BSYNC B3 ;  /* 0x0000000000037941 */ /* 0x000fea0003800000 */
.L_x_33:
[----:B------:R1:W-:Y:S02]  /*0e90*/  @!P2 STS [UR60+0x24], R6 ;  /* 0x00002406ff00a988 */ /* 0x0003e4000800083c */
.L_x_36:
[----:B------:R-:W-:Y:S05]  /*0ea0*/  BSYNC B4 ;  /* 0x0000000000047941 */ /* 0x000fea0003800000 */
.L_x_32:
[----:B------:R-:W-:Y:S05]  /*0eb0*/  WARPSYNC.ALL ;  /* 0x0000000000007948 */ /* 0x000fea0003800000 */
[----:B------:R-:W-:Y:S04]  /*0ec0*/  BSSY B4, `(.L_x_37) ;  /* 0x000000e000047945 */ /* 0x000fe80003800000 */
[----:B------:R-:W-:Y:S05]  /*0ed0*/  @P2 BRA `(.L_x_38) ;  /* 0x0000000000302947 */ /* 0x000fea0003800000 */
[----:B--234-:R-:W2:Y:S01]  /*0ee0*/  LDS R4, [UR60+0x34] ;  /* 0x0000343cff047984 */ /* 0x01cea20008000800 */
[----:B------:R-:W3:Y:S03]  /*0ef0*/  LDC.64 R8, c[0x0][0x248] ;  /* 0x00009200ff087b82 */ /* 0x000ee60000000a00 */
[----:B-1----:R-:W1:Y:S01]  /*0f00*/  LDS R0, [UR60+0x1c] ;  /* 0x00001c3cff007984 */ /* 0x002e620008000800 */
[C---:B---3--:R-:W-:Y:S01]  /*0f10*/  SHF.L.U64.HI R6, R8.reuse, 0x1, R9 ;  /* 0x0000000108067819 */ /* 0x048fe20000010209 */
[----:B------:R-:W-:-:S03]  /*0f20*/  IMAD.SHL.U32 R5, R8, 0x2, RZ ;  /* 0x0000000208057824 */ /* 0x000fc600078e00ff */
[--C-:B------:R-:W-:Y:S02]  /*0f30*/  SHF.R.U32.HI R7, RZ, 0x4, R6.reuse ;  /* 0x00000004ff077819 */ /* 0x100fe40000011606 */
[----:B------:R-:W-:-:S05]  /*0f40*/  SHF.R.U64 R5, R5, 0x4, R6 ;  /* 0x0000000405057819 */ /* 0x000fca0000001206 */
[----:B------:R3:W-:Y:S01]  /*0f50*/  STS [UR60+0xc], R5 ;  /* 0x00000c05ff007988 */ /* 0x0007e2000800083c */
[----:B--2---:R-:W-:Y:S02]  /*0f60*/  LOP3.LUT R4, R4, 0x7, RZ, 0xb8, !PT ;  /* 0x0000000704047812 */ /* 0x004fe400078eb8ff */
[----:B-1----:R-:W-:-:S03]  /*0f70*/  LOP3.LUT R0, R0, 0xf, R7, 0xb8, !PT ;  /* 0x0000000f00007812 */ /* 0x002fc600078eb807 */
[----:B------:R3:W-:Y:S04]  /*0f80*/  STS [UR60+0x34], R4 ;  /* 0x00003404ff007988 */ /* 0x0007e8000800083c */
[----:B------:R3:W-:Y:S02]  /*0f90*/  STS [UR60+0x1c], R0 ;  /* 0x00001c00ff007988 */ /* 0x0007e4000800083c */
.L_x_38:
[----:B------:R-:W-:Y:S05]  /*0fa0*/  BSYNC B4 ;  /* 0x0000000000047941 */ /* 0x000fea0003800000 */
.L_x_37:
[----:B------:R-:W-:Y:S04]  /*0fb0*/  BSSY B4, `(.L_x_39) ;  /* 0x000001a000047945 */ /* 0x000fe80003800000 */
[----:B------:R-:W-:Y:S04]  /*0fc0*/  BSSY B5, `(.L_x_40) ;  /* 0x0000015000057945 */ /* 0x000fe80003800000 */
[----:B------:R-:W-:Y:S05]  /*0fd0*/  @P2 BRA `(.L_x_41) ;  /* 0x0000000000202947 */ /* 0x000fea0003800000 */
[----:B-1-3--:R-:W1:Y:S02]  /*0fe0*/  LDS R0, [UR60+0x34] ;  /* 0x0000343cff007984 */ /* 0x00ae640008000800 */
[----:B-1----:R-:W-:-:S05]  /*0ff0*/  LOP3.LUT R0, R0, 0x38, RZ, 0xb8, !PT ;  /* 0x0000003800007812 */ /* 0x002fca00078eb8ff */
[----:B------:R1:W-:Y:S01]  /*1000*/  STS [UR60+0x34], R0 ;  /* 0x00003400ff007988 */ /* 0x0003e2000800083c */
[----:B------:R-:W-:Y:S05]  /*1010*/  @P2 BRA `(.L_x_42) ;  /* 0x0000000000202947 */ /* 0x000fea0003800000 */
[----:B-1----:R-:W1:Y:S01]  /*1020*/  LDS R0, [UR60+0x8] ;  /* 0x0000083cff007984 */ /* 0x002e620008000800 */
[----:B------:R-:W-:-:S05]  /*1030*/  IMAD.MOV.U32 R5, RZ, RZ, 0x780 ;  /* 0x00000780ff057424 */ /* 0x000fca00078e00ff */
[----:B-1----:R-:W-:-:S05]  /*1040*/  LOP3.LUT R0, R0, 0x500, R5, 0xd8, !PT ;  /* 0x0000050000007812 */ /* 0x002fca00078ed805 */
[----:B------:R1:W-:Y:S02]  /*1050*/  STS [UR60+0x8], R0 ;  /* 0x00000800ff007988 */ /* 0x0003e4000800083c */
.L_x_41:
[----:B------:R-:W-:Y:S05]  /*1060*/  @P2 BRA `(.L_x_43) ;  /* 0x0000000000282947 */ /* 0x000fea0003800000 */
[----:B-1-3--:R-:W1:Y:S02]  /*1070*/  LDS R0, [UR60+0x8] ;  /* 0x0000083cff007984 */ /* 0x00ae640008000800 */
[----:B-1----:R-:W-:-:S05]  /*1080*/  LOP3.LUT R0, R0, 0x1800, RZ, 0xb8, !PT ;  /* 0x0000180000007812 */ /* 0x002fca00078eb8ff */
[----:B------:R3:W-:Y:S02]  /*1090*/  STS [UR60+0x8], R0 ;  /* 0x00000800ff007988 */ /* 0x0007e4000800083c */
.L_x_42:
[----:B------:R-:W-:Y:S05]  /*10a0*/  @P2 BREAK B5 ;  /* 0x0000000000052942 */ /* 0x000fea0003800000 */
[----:B------:R-:W-:Y:S05]  /*10b0*/  @P2 BRA `(.L_x_44) ;  /* 0x0000000000242947 */ /* 0x000fea0003800000 */
[----:B-1-3--:R-:W1:Y:S01]  /*10c0*/  LDS R0, [UR60+0x8] ;  /* 0x0000083cff007984 */ /* 0x00ae620008000800 */
[----:B------:R-:W-:-:S05]  /*10d0*/  IMAD.MOV.U32 R5, RZ, RZ, 0x6000 ;  /* 0x00006000ff057424 */ /* 0x000fca00078e00ff */
[----:B-1----:R-:W-:-:S04]  /*10e0*/  LOP3.LUT R0, R0, 0x6000, R5, 0xd8, !PT ;  /* 0x0000600000007812 */ /* 0x002fc800078ed805 */
[----:B------:R-:W-:-:S05]  /*10f0*/  LOP3.LUT R0, R0, 0x400000, RZ, 0xb8, !PT ;  /* 0x0040000000007812 */ /* 0x000fca00078eb8ff */
[----:B------:R1:W-:Y:S02]  /*1100*/  STS [UR60+0x8], R0 ;  /* 0x00000800ff007988 */ /* 0x0003e4000800083c */
.L_x_43:
[----:B------:R-:W-:Y:S05]  /*1110*/  BSYNC B5 ;  /* 0x0000000000057941 */ /* 0x000fea0003800000 */
.L_x_40:
[----:B-1-3--:R-:W1:Y:S02]  /*1120*/  @!P2 LDS R0, [UR60+0x8] ;  /* 0x0000083cff00a984 */ /* 0x00ae640008000800 */
[----:B-1----:R-:W-:-:S05]  /*1130*/  @!P2 LOP3.LUT R0, R0, 0x8000, RZ, 0xb8, !PT ;  /* 0x000080000000a812 */ /* 0x002fca00078eb8ff */
[----:B------:R1:W-:Y:S02]  /*1140*/  @!P2 STS [UR60+0x8], R0 ;  /* 0x00000800ff00a988 */ /* 0x0003e4000800083c */
.L_x_44:
[----:B------:R-:W-:Y:S05]  /*1150*/  BSYNC B4 ;  /* 0x0000000000047941 */ /* 0x000fea0003800000 */
.L_x_39:
[----:B------:R-:W-:Y:S05]  /*1160*/  WARPSYNC.ALL ;  /* 0x0000000000007948 */ /* 0x000fea0003800000 */
[----:B------:R1:W-:Y:S01]  /*1170*/  STL [R1+0x400], RZ ;  /* 0x000400ff01007387 */ /* 0x0003e20000100800 */
[----:B------:R-:W-:Y:S01]  /*1180*/  UIADD3 UR8, UR8, 0x100, URZ ;  /* 0x0000010008087890 */ /* 0x000fe2000fffe03f */
[----:B------:R-:W-:Y:S02]  /*1190*/  ISETP.GE.AND P1, PT, R13, 0x1, PT ;  /* 0x000000010d00780c */ /* 0x000fe40003f26270 */
[----:B------:R-:W-:Y:S01]  /*11a0*/  SHF.R.U32.HI R6, RZ, 0x5, R3 ;  /* 0x00000005ff067819 */ /* 0x000fe20000011603 */
[----:B------:R-:W-:-:S04]  /*11b0*/  UIADD3 UR52, UP0, UR8, UR52, URZ ;  /* 0x0000003408347290 */ /* 0x000fc8000ff1e03f */
[----:B------:R-:W-:Y:S01]  /*11c0*/  ULEA.HI.X.SX32 UR53, UR8, UR53, 0x1, UP0 ;  /* 0x0000003508357291 */ /* 0x000fe200080f0e3f */
[----:B-1----:R-:W-:Y:S11]  /*11d0*/  @P0 BRA `(.L_x_45) ;  /* 0x0000000000280947 */ /* 0x002ff60003800000 */
[----:B---3--:R-:W1:Y:S01]  /*11e0*/  S2R R0, SR_LANEID ;  /* 0x0000000000007919 */ /* 0x008e620000000000 */
[----:B------:R-:W-:Y:S05]  /*11f0*/  WARPSYNC.ALL ;  /* 0x0000000000007948 */ /* 0x000fea0003800000 */
[----:B-1----:R-:W-:-:S05]  /*1200*/  IMAD.SHL.U32 R0, R0, 0x4, RZ ;  /* 0x0000000400007824 */ /* 0x002fca00078e00ff */
[----:B------:R-:W1:Y:S01]  /*1210*/  LDS R7, [R0+UR60] ;  /* 0x0000003c00077984 */ /* 0x000e620008000800 */
[----:B--2-4-:R-:W-:-:S05]  /*1220*/  IADD3 R4, P3, R0, UR52, RZ ;  /* 0x0000003400047c10 */ /* 0x014fca000ff7e0ff */
[----:B------:R-:W-:-:S05]  /*1230*/  IMAD.X R5, RZ, RZ, UR53, P3 ;  /* 0x00000035ff057e24 */ /* 0x000fca00098e06ff */
[----:B-1----:R1:W5:Y:S01]  /*1240*/  ATOMG.E.EXCH.STRONG.GPU PT, RZ, [R4], R7 ;  /* 0x0000000704ff73a8 */ /* 0x00236200041ee100 */
[----:B------:R-:W-:-:S04]  /*1250*/  DEPBAR {5,4,3,2,1,0} ;  /* 0x0000003f0000791a */ /* 0x000fc80000000000 */
[----:B------:R1:W-:Y:S01]  /*1260*/  UTMACCTL.IV [UR52] ;  /* 0x00000000340079b9 */ /* 0x0003e20008000000 */
[----:B------:R-:W-:Y:S01]  /*1270*/  NOP ;  /* 0x0000000000007918 */ /* 0x000fe20000000000 */
.L_x_45:
[----:B------:R-:W-:Y:S05]  /*1280*/  @P0 BRA `(.L_x_46) ;  /* 0x00000000000c0947 */ /* 0x000fea0003800000 */
[----:B------:R0:W-:Y:S01]  /*1290*/  UTMACMDFLUSH ;  /* 0x00000000000079b7 */ /* 0x0001e20000000000 */
[----:B------:R-:W-:Y:S05]  /*12a0*/  @P0 BRA `(.L_x_46) ;  /* 0x0000000000040947 */ /* 0x000fea0003800000 */
[----:B------:R-:W-:-:S04]  /*12b0*/  DEPBAR.LE SB0, 0x0 ;  /* 0x000080000000791a */ /* 0x000fc80000000000 */
.L_x_46:
[----:B------:R1:W-:Y:S01]  /*12c0*/  STL [R1+0x404], RZ ;  /* 0x000404ff01007387 */ /* 0x0003e20000100800 */
[----:B------:R-:W-:Y:S05]  /*12d0*/  WARPSYNC.ALL ;  /* 0x0000000000007948 */ /* 0x000fea0003800000 */
[----:B------:R1:W-:Y:S01]  /*12e0*/  STL [R1+0x408], RZ ;  /* 0x000408ff01007387 */ /* 0x0003e20000100800 */
[----:B-----5:R-:W-:Y:S01]  /*12f0*/  VOTEU.ALL UP0, P2 ;  /* 0x00000000003f7886 */ /* 0x020fe20001000000 */
[----:B------:R-:W-:Y:S01]  /*1300*/  UMOV UR8, 0x1 ;  /* 0x0000000100087882 */ /* 0x000fe20000000000 */
[----:B------:R-:W-:Y:S01]  /*1310*/  VOTEU.ALL UP1, P2 ;  /* 0x00000000003f7886 */ /* 0x000fe20001020000 */
[----:B------:R1:W-:Y:S01]  /*1320*/  STL [R1+0x40c], RZ ;  /* 0x00040cff01007387 */ /* 0x0003e20000100800 */
[----:B------:R-:W-:Y:S01]  /*1330*/  VOTEU.ALL UP2, P2 ;  /* 0x00000000003f7886 */ /* 0x000fe20001040000 */
[----:B------:R-:W-:-:S04]  /*1340*/  @!UP0 UIADD3 UR12, -UR8, 0x100000, URZ ;  /* 0x00100000080c8890 */ /* 0x000fc8000fffe13f */
[----:B------:R-:W-:Y:S02]  /*1350*/  @!UP0 USHF.L.U32 UR13, UR12, 0xb, URZ ;  /* 0x0000000b0c0d8899 */ /* 0x000fe4000800063f */
[----:B------:R-:W-:Y:S01]  /*1360*/  @!UP0 USHF.L.U32 UR12, UR12, 0x1, URZ ;  /* 0x000000010c0c8899 */ /* 0x000fe2000800063f */
[----:B------:R-:W-:Y:S01]  /*1370*/  R2UR UR58, R6 ;  /* 0x00000000063a72ca */ /* 0x000fe200000e0000 */
[----:B------:R1:W-:Y:S01]  /*1380*/  STL [R1+0x410], RZ ;  /* 0x000410ff01007387 */ /* 0x0003e20000100800 */
[----:B------:R-:W-:-:S04]  /*1390*/  @!UP0 UIADD3 UR16, -UR8, 0x100000, URZ ;  /* 0x0010000008108890 */ /* 0x000fc8000fffe13f */
[----:B------:R-:W-:Y:S02]  /*13a0*/  @!UP0 USHF.L.U32 UR17, UR16, 0xb, URZ ;  /* 0x0000000b10118899 */ /* 0x000fe4000800063f */
[----:B------:R-:W-:Y:S01]  /*13b0*/  @!UP0 USHF.L.U32 UR16, UR16, 0x1, URZ ;  /* 0x0000000110108899 */ /* 0x000fe2000800063f */
[----:B------:R-:W-:Y:S01]  /*13c0*/  CS2R R24, SRZ ;  /* 0x0000000000187805 */ /* 0x000fe2000001ff00 */
[----:B------:R-:W-:-:S04]  /*13d0*/  @!UP0 UIADD3 UR8, -UR8, 0x100000, URZ ;  /* 0x0010000008088890 */ /* 0x000fc8000fffe13f */
[----:B------:R-:W-:Y:S02]  /*13e0*/  @!UP0 USHF.L.U32 UR9, UR8, 0xb, URZ ;  /* 0x0000000b08098899 */ /* 0x000fe4000800063f */
[----:B------:R-:W-:Y:S01]  /*13f0*/  @!UP0 USHF.L.U32 UR8, UR8, 0x1, URZ ;  /* 0x0000000108088899 */ /* 0x000fe2000800063f */
[----:B------:R1:W-:Y:S01]  /*1400*/  STL [R1+0x414], RZ ;  /* 0x000414ff01007387 */ /* 0x0003e20000100800 */
[----:B------:R-:W-:Y:S01]  /*1410*/  VOTEU.ALL UP0, P2 ;  /* 0x00000000003f7886 */ /* 0x000fe20001000000 */
[----:B------:R-:W-:Y:S01]  /*1420*/  USHF.L.U32 UR11, UR54, 0x8, URZ ;  /* 0x00000008360b7899 */ /* 0x000fe2000800063f */
[----:B------:R-:W-:Y:S01]  /*1430*/  CS2R R26, SRZ ;  /* 0x00000000001a7805 */ /* 0x000fe2000001ff00 */
[----:B------:R1:W-:Y:S01]  /*1440*/  STL [R1+0x418], RZ ;  /* 0x000418ff01007387 */ /* 0x0003e20000100800 */
[----:B------:R-:W-:Y:S01]  /*1450*/  USHF.L.U32 UR15, UR55, 0x8, URZ ;  /* 0x00000008370f7899 */ /* 0x000fe2000800063f */
[----:B------:R-:W-:Y:S02]  /*1460*/  CS2R R28, SRZ ;  /* 0x00000000001c7805 */ /* 0x000fe4000001ff00 */
[----:B------:R-:W-:Y:S01]  /*1470*/  CS2R R30, SRZ ;  /* 0x00000000001e7805 */ /* 0x000fe2000001ff00 */
[----:B------:R1:W-:Y:S01]  /*1480*/  STL [R1+0x41c], RZ ;  /* 0x00041cff01007387 */ /* 0x0003e20000100800 */
[----:B------:R-:W-:-:S02]  /*1490*/  CS2R R32, SRZ ;  /* 0x0000000000207805 */ /* 0x000fc4000001ff00 */
[----:B------:R-:W-:Y:S02]  /*14a0*/  CS2R R34, SRZ ;  /* 0x0000000000227805 */ /* 0x000fe4000001ff00 */
[----:B------:R-:W-:Y:S01]  /*14b0*/  CS2R R36, SRZ ;  /* 0x0000000000247805 */ /* 0x000fe2000001ff00 */
[----:B------:R1:W-:Y:S01]  /*14c0*/  STL [R1+0x420], RZ ;  /* 0x000420ff01007387 */ /* 0x0003e20000100800 */
[----:B------:R-:W-:Y:S02]  /*14d0*/  CS2R R38, SRZ ;  /* 0x0000000000267805 */ /* 0x000fe4000001ff00 */
        /* <DEDUP_REMOVED lines=74> */
[----:B------:R1:W-:Y:S04]  /*1980*/  STL [R1+0x46c], RZ ;  /* 0x00046cff01007387 */ /* 0x0003e80000100800 */
        /* <DEDUP_REMOVED lines=228> */
[----:B------:R1:W-:Y:S04]  /*27d0*/  STL [R1], RZ ;  /* 0x000000ff01007387 */ /* 0x0003e80000100800 */
        /* <DEDUP_REMOVED lines=69> */
[----:B------:R1:W-:Y:S01]  /*2c30*/  STL [R1+0x118], RZ ;  /* 0x000118ff01007387 */ /* 0x0003e20000100800 */
[----:B------:R-:W-:Y:S06]  /*2c40*/  BAR.SYNC.DEFER_BLOCKING 0x0 ;  /* 0x0000000000007b1d */ /* 0x000fec0000010000 */
[----:B------:R1:W-:Y:S04]  /*2c50*/  STL [R1+0x11c], RZ ;  /* 0x00011cff01007387 */ /* 0x0003e80000100800 */
[----:B------:R1:W-:Y:S04]  /*2c60*/  STL [R1+0x120], RZ ;  /* 0x000120ff01007387 */ /* 0x0003e80000100800 */
[----:B------:R1:W-:Y:S04]  /*2c70*/  STL [R1+0x124], RZ ;  /* 0x000124ff01007387 */ /* 0x0003e80000100800 */
[----:B------:R1:W-:Y:S04]  /*2c80*/  STL [R1+0x128], RZ ;  /* 0x000128ff01007387 */ /* 0x0003e80000100800 */
[----:B------:R1:W-:Y:S04]  /*2c90*/  STL [R1+0x12c], RZ ;  /* 0x00012cff01007387 */ /* 0x0003e80000100800 */
[----:B------:R-:W2:Y:S02]  /*2ca0*/  FENCE.VIEW.ASYNC.S ;  /* 0x00000000000073c6 */ /* 0x000ea40000000000 */
[----:B--2---:R1:W2:Y:S02]  /*2cb0*/  @!UP0 SYNCS.EXCH.64 URZ, [UR60+0x60000], UR12 ;  /* 0x0600000c3c3f85b2 */ /* 0x0042a40008000100 */
        /* <DEDUP_REMOVED lines=20> */
[----:B--2---:R-:W-:Y:S06]  /*2e00*/  BAR.SYNC.DEFER_BLOCKING 0x0 ;  /* 0x0000000000007b1d */ /* 0x004fec0000010000 */
[----:B------:R1:W-:Y:S04]  /*2e10*/  STL [R1+0x180], RZ ;  /* 0x000180ff01007387 */ /* 0x0003e80000100800 */
[----:B------:R1:W-:Y:S04]  /*2e20*/  STL [R1+0x184], RZ ;  /* 0x000184ff01007387 */ /* 0x0003e80000100800 */
[----:B------:R1:W-:Y:S04]  /*2e30*/  STL [R1+0x188], RZ ;  /* 0x000188ff01007387 */ /* 0x0003e80000100800 */
[----:B------:R1:W-:Y:S04]  /*2e40*/  STL [R1+0x18c], RZ ;  /* 0x00018cff01007387 */ /* 0x0003e80000100800 */
[----:B------:R1:W-:Y:S01]  /*2e50*/  STL [R1+0x190], RZ ;  /* 0x000190ff01007387 */ /* 0x0003e20000100800 */
[----:B------:R1:W2:Y:S03]  /*2e60*/  @!UP1 SYNCS.EXCH.64 URZ, [UR60+0x60008], UR16 ;  /* 0x060008103c3f95b2 */ /* 0x0002a60008000100 */
        /* <DEDUP_REMOVED lines=28> */
[----:B------:R1:W-:Y:S01]  /*3030*/  STL [R1+0x1fc], RZ ;  /* 0x0001fcff01007387 */ /* 0x0003e20000100800 */
[----:B------:R-:W-:Y:S05]  /*3040*/  @!P1 BRA `(.L_x_47) ;  /* 0x0000004800f49947 */ /* 0x000fea0003800000 */
[----:B------:R1:W-:Y:S01]  /*3050*/  STL [R1+0x400], RZ ;  /* 0x000400ff01007387 */ /* 0x0003e20000100800 */
[----:B------:R-:W-:Y:S02]  /*3060*/  CS2R R24, SRZ ;  /* 0x0000000000187805 */ /* 0x000fe4000001ff00 */
        /* <DEDUP_REMOVED lines=83> */
[----:B------:R-:W-:Y:S01]  /*35a0*/  CS2R R150, SRZ ;  /* 0x0000000000967805 */ /* 0x000fe2000001ff00 */
[----:B------:R-:W-:Y:S01]  /*35b0*/  UMOV UR57, URZ ;  /* 0x0000003f00397c82 */ /* 0x000fe20008000000 */
[----:B------:R-:W-:Y:S01]  /*35c0*/  UMOV UR56, URZ ;  /* 0x0000003f00387c82 */ /* 0x000fe20008000000 */
        /* <DEDUP_REMOVED lines=361> */
[----:B------:R1:W-:Y:S02]  /*4c60*/  STL [R1+0x1fc], RZ ;  /* 0x0001fcff01007387 */ /* 0x0003e40000100800 */
.L_x_49:
[----:B--2---:R-:W-:Y:S01]  /*4c70*/  BAR.SYNC.DEFER_BLOCKING 0x0 ;  /* 0x0000000000007b1d */ /* 0x004fe20000010000 */
[----:B------:R-:W-:Y:S01]  /*4c80*/  ULEA UR22, UR57, UR60, 0x3 ;  /* 0x0000003c39167291 */ /* 0x000fe2000f8e183f */
[----:B---3--:R-:W-:Y:S01]  /*4c90*/  @!P2 IMAD.MOV.U32 R0, RZ, RZ, 0x20000 ;  /* 0x00020000ff00a424 */ /* 0x008fe200078e00ff */
[----:B------:R-:W-:Y:S01]  /*4ca0*/  ELECT P0, URZ, PT ;  /* 0x00000000003f782f */ /* 0x000fe20003800000 */
[----:B------:R-:W-:-:S03]  /*4cb0*/  ULEA UR20, UR57, UR60, 0x10 ;  /* 0x0000003c39147291 */ /* 0x000fc6000f8e803f */
[----:B------:R-:W-:Y:S01]  /*4cc0*/  ISETP.LT.U32.AND P0, PT, R2, 0x40, P0 ;  /* 0x000000400200780c */ /* 0x000fe20000701070 */
[----:B------:R-:W-:Y:S01]  /*4cd0*/  ULOP3.LUT UR14, UR58, 0x1, URZ, 0xc0, !UPT ;  /* 0x000000013a0e7892 */ /* 0x000fe2000f8ec03f */
[----:B------:R-:W-:-:S03]  /*4ce0*/  ELECT P1, URZ, PT ;  /* 0x00000000003f782f */ /* 0x000fc60003820000 */
[----:B-1----:R-:W-:Y:S02]  /*4cf0*/  ULEA UR12, UR14, UR20, 0xf ;  /* 0x000000140e0c7291 */ /* 0x002fe4000f8e783f */
[----:B------:R-:W-:Y:S01]  /*4d00*/  ULEA UR14, UR14, UR56, 0x6 ;  /* 0x000000380e0e7291 */ /* 0x000fe2000f8e303f */
[----:B------:R-:W-:Y:S01]  /*4d10*/  ISETP.LT.U32.AND P1, PT, R2, 0x40, P1 ;  /* 0x000000400200780c */ /* 0x000fe20000f21070 */
[----:B------:R-:W-:Y:S02]  /*4d20*/  UIADD3 UR21, UR20, 0x30000, URZ ;  /* 0x0003000014157890 */ /* 0x000fe4000fffe03f */
[----:B------:R-:W-:Y:S02]  /*4d30*/  USHF.R.U32.HI UR40, URZ, 0x4, UR20 ;  /* 0x000000043f287899 */ /* 0x000fe40008011614 */
[----:B------:R-:W-:Y:S01]  /*4d40*/  VOTEU.ANY UP0, P0 ;  /* 0x00000000003f7886 */ /* 0x000fe20000000100 */
[----:B------:R-:W-:Y:S01]  /*4d50*/  VOTEU.ANY UP2, P0 ;  /* 0x00000000003f7886 */ /* 0x000fe20000040100 */
[----:B------:R-:W-:Y:S01]  /*4d60*/  UMOV UR10, UR14 ;  /* 0x0000000e000a7c82 */ /* 0x000fe20008000000 */
[----:B------:R-:W-:Y:S01]  /*4d70*/  USHF.R.U32.HI UR21, URZ, 0x4, UR21 ;  /* 0x000000043f157899 */ /* 0x000fe20008011615 */
[----:B------:R1:W-:Y:S01]  /*4d80*/  @!P2 SYNCS.ARRIVE.TRANS64 RZ, [UR22+0x60000], R0 ;  /* 0x06000000ffffa9a7 */ /* 0x0003e20008000016 */
[----:B------:R2:W-:Y:S06]  /*4d90*/  MEMBAR.ALL.CTA ;  /* 0x0000000000007992 */ /* 0x0005ec0000008000 */
[----:B--2---:R-:W2:Y:S01]  /*4da0*/  FENCE.VIEW.ASYNC.S ;  /* 0x00000000000073c6 */ /* 0x004ea20000000000 */
[----:B------:R-:W-:Y:S01]  /*4db0*/  @UP0 UIADD3 UR13, UR22, 0x60000, URZ ;  /* 0x00060000160d0890 */ /* 0x000fe2000fffe03f */
[----:B------:R-:W-:Y:S01]  /*4dc0*/  @UP0 UMOV UR16, UR4 ;  /* 0x0000000400100c82 */ /* 0x000fe20008000000 */
[----:B------:R-:W-:Y:S01]  /*4dd0*/  @UP0 UMOV UR17, UR5 ;  /* 0x0000000500110c82 */ /* 0x000fe20008000000 */
[----:B--2---:R-:W-:Y:S01]  /*4de0*/  VOTEU.ANY UP1, P1 ;  /* 0x00000000003f7886 */ /* 0x004fe20000820100 */
[----:B------:R-:W-:Y:S01]  /*4df0*/  VOTEU.ANY UP3, P1 ;  /* 0x00000000003f7886 */ /* 0x000fe20000860100 */
[----:B-1----:R-:W-:Y:S01]  /*4e00*/  IMAD.U32 R0, RZ, RZ, UR59 ;  /* 0x0000003bff007e24 */ /* 0x002fe2000f8e00ff */
[----:B------:R-:W-:-:S02]  /*4e10*/  USGXT.U32 UR40, UR40, 0xe ;  /* 0x0000000e2828789a */ /* 0x000fc40008000000 */
[----:B------:R-:W-:Y:S02]  /*4e20*/  @UP1 UIADD3 UR8, UR12, 0x30000, URZ ;  /* 0x000300000c081890 */ /* 0x000fe4000fffe03f */
[----:B------:R-:W-:Y:S01]  /*4e30*/  @UP1 UIADD3 UR9, UR22, 0x60000, URZ ;  /* 0x0006000016091890 */ /* 0x000fe2000fffe03f */
[----:B------:R-:W-:Y:S01]  /*4e40*/  SHF.L.U32 R0, R0, 0x1f, RZ ;  /* 0x0000001f00007819 */ /* 0x000fe200000006ff */
[----:B------:R-:W-:Y:S01]  /*4e50*/  @UP1 UMOV UR18, UR6 ;  /* 0x0000000600121c82 */ /* 0x000fe20008000000 */
[----:B------:R-:W-:Y:S01]  /*4e60*/  @UP1 UMOV UR19, UR7 ;  /* 0x0000000700131c82 */ /* 0x000fe20008000000 */
[----:B------:R-:W-:Y:S01]  /*4e70*/  USGXT.U32 UR42, UR21, 0xe ;  /* 0x0000000e152a789a */ /* 0x000fe20008000000 */
[----:B------:R-:W-:Y:S06]  /*4e80*/  BAR.SYNC.DEFER_BLOCKING 0x0 ;  /* 0x0000000000007b1d */ /* 0x000fec0000010000 */
[----:B------:R1:W-:Y:S02]  /*4e90*/  @UP2 UTMALDG.2D [UR12], [UR16] ;  /* 0x0000000c100025b4 */ /* 0x0003e40008008000 */
[----:B------:R-:W-:Y:S06]  /*4ea0*/  BAR.SYNC.DEFER_BLOCKING 0x0 ;  /* 0x0000000000007b1d */ /* 0x000fec0000010000 */
[----:B------:R1:W-:Y:S02]  /*4eb0*/  @UP3 UTMALDG.2D [UR8], [UR18] ;  /* 0x00000008120035b4 */ /* 0x0003e40008008000 */
[----:B------:R-:W-:Y:S06]  /*4ec0*/  BAR.SYNC.DEFER_BLOCKING 0x0 ;  /* 0x0000000000007b1d */ /* 0x000fec0000010000 */
[----:B------:R-:W2:Y:S02]  /*4ed0*/  SYNCS.PHASECHK.TRANS64.TRYWAIT P0, [UR22+0x60000], R0 ;  /* 0x06000000ff0075a7 */ /* 0x000ea40008000156 */
[----:B-12---:R-:W-:Y:S05]  /*4ee0*/  @!P0 BRA `(.L_x_48) ;  /* 0x0000006c00f88947 */ /* 0x006fea0003800000 */
.L_x_50:
[----:B------:R-:W-:Y:S01]  /*4ef0*/  STL.64 [R1+0x6c8], R150 ;  /* 0x0006c89601007387 */ /* 0x000fe20000100a00 */
[----:B------:R-:W-:Y:S01]  /*4f00*/  UMOV UR41, 0x40000040 ;  /* 0x4000004000297882 */ /* 0x000fe20000000000 */
[----:B------:R-:W-:Y:S01]  /*4f10*/  UMOV UR43, 0x40000040 ;  /* 0x40000040002b7882 */ /* 0x000fe20000000000 */
[----:B------:R-:W-:Y:S01]  /*4f20*/  UIADD3 UR44, UP0, UR40, 0x2, URZ ;  /* 0x00000002282c7890 */ /* 0x000fe2000ff1e03f */
[----:B------:R-:W-:Y:S01]  /*4f30*/  STL.64 [R1+0x6c0], R148 ;  /* 0x0006c09401007387 */ /* 0x000fe20000100a00 */
[----:B------:R-:W-:Y:S01]  /*4f40*/  UIADD3 UR46, UP1, UR42, 0x2, URZ ;  /* 0x000000022a2e7890 */ /* 0x000fe2000ff3e03f */
[----:B------:R-:W1:Y:S02]  /*4f50*/  LDC R0, c[0x0][0x230] ;  /* 0x00008c00ff007b82 */ /* 0x000e640000000800 */
[----:B------:R-:W-:Y:S04]  /*4f60*/  STL.64 [R1+0x6b8], R146 ;  /* 0x0006b89201007387 */ /* 0x000fe80000100a00 */
        /* <DEDUP_REMOVED lines=10> */
[----:B------:R2:W-:Y:S04]  /*5010*/  STL.64 [R1+0x660], R124 ;  /* 0x0006607c01007387 */ /* 0x0005e80000100a00 */
[----:B--2---:R-:W2:Y:S04]  /*5020*/  LDL.LU.64 R124, [R1+0x400] ;  /* 0x00040000017c7983 */ /* 0x004ea80000300a00 */
[----:B------:R-:W2:Y:S04]  /*5030*/  LDL.LU.64 R126, [R1+0x408] ;  /* 0x00040800017e7983 */ /* 0x000ea80000300a00 */
        /* <DEDUP_REMOVED lines=61> */
[----:B------:R-:W2:Y:S01]  /*5410*/  LDL.LU.64 R250, [R1+0x5f8] ;  /* 0x0005f80001fa7983 */ /* 0x000ea20000300a00 */
[----:B------:R-:W-:Y:S01]  /*5420*/  UMOV UR8, URZ ;  /* 0x0000003f00087c82 */ /* 0x000fe20008000000 */
[----:B------:R-:W-:Y:S01]  /*5430*/  UMOV UR9, URZ ;  /* 0x0000003f00097c82 */ /* 0x000fe20008000000 */
[----:B------:R-:W-:-:S02]  /*5440*/  UIADD3.X UR45, UR8, 0x40000040, URZ, UP0, !UPT ;  /* 0x40000040082d7890 */ /* 0x000fc400087fe43f */
[----:B------:R-:W-:Y:S02]  /*5450*/  UIADD3.X UR47, UR9, 0x40000040, URZ, UP1, !UPT ;  /* 0x40000040092f7890 */ /* 0x000fe40008ffe43f */
[----:B------:R-:W-:Y:S02]  /*5460*/  UIADD3.64 UR36, UR44, 0x2, URZ ;  /* 0x000000022c247897 */ /* 0x000fe4000fffe03f */
[----:B------:R-:W-:Y:S02]  /*5470*/  UIADD3.64 UR38, UR46, 0x2, URZ ;  /* 0x000000022e267897 */ /* 0x000fe4000fffe03f */
[----:B------:R-:W-:Y:S02]  /*5480*/  UIADD3.64 UR32, UR44, 0x4, URZ ;  /* 0x000000042c207897 */ /* 0x000fe4000fffe03f */
[----:B------:R-:W-:Y:S02]  /*5490*/  UIADD3.64 UR34, UR46, 0x4, URZ ;  /* 0x000000042e227897 */ /* 0x000fe4000fffe03f */
[----:B------:R-:W-:-:S02]  /*54a0*/  UIADD3.64 UR28, UR44, 0x7fe, URZ ;  /* 0x000007fe2c1c7897 */ /* 0x000fc4000fffe03f */
[----:B------:R-:W-:Y:S02]  /*54b0*/  UIADD3.64 UR30, UR46, 0x7fe, URZ ;  /* 0x000007fe2e1e7897 */ /* 0x000fe4000fffe03f */
[----:B------:R-:W-:Y:S02]  /*54c0*/  UIADD3.64 UR24, UR44, 0x800, URZ ;  /* 0x000008002c187897 */ /* 0x000fe4000fffe03f */
[----:B------:R-:W-:Y:S02]  /*54d0*/  UIADD3.64 UR26, UR46, 0x800, URZ ;  /* 0x000008002e1a7897 */ /* 0x000fe4000fffe03f */
[----:B------:R-:W-:Y:S02]  /*54e0*/  UIADD3.64 UR20, UR44, 0x802, URZ ;  /* 0x000008022c147897 */ /* 0x000fe4000fffe03f */
[----:B------:R-:W-:Y:S02]  /*54f0*/  UIADD3.64 UR22, UR46, 0x802, URZ ;  /* 0x000008022e167897 */ /* 0x000fe4000fffe03f */
[----:B------:R-:W-:-:S02]  /*5500*/  UIADD3.64 UR16, UR44, 0x804, URZ ;  /* 0x000008042c107897 */ /* 0x000fc4000fffe03f */
[----:B------:R-:W-:Y:S01]  /*5510*/  UIADD3.64 UR18, UR46, 0x804, URZ ;  /* 0x000008042e127897 */ /* 0x000fe2000fffe03f */
[----:B--2---:R-:W-:-:S06]  /*5520*/  WARPGROUP.ARRIVE ;  /* 0x00000000000079c5 */ /* 0x004fcc0000000000 */
[----:B------:R-:W-:Y:S03]  /*5530*/  HGMMA.64x256x16.F32.BF16 R124, gdesc[UR40], R124, gsb0 ;  /* 0x03e00000287c79f0 */ /* 0x000fe6000800187c */
[----:B------:R-:W-:Y:S02]  /*5540*/  WARPGROUP.DEPBAR.LE gsb0, 0x0 ;  /* 0x00008000000079c5 */ /* 0x000fe40000010000 */
[----:B------:R-:W-:-:S15]  /*5550*/  WARPGROUP.ARRIVE ;  /* 0x00000000000079c5 */ /* 0x000fde0000000000 */
[----:B------:R-:W-:-:S08]  /*5560*/  NOP ;  /* 0x0000000000007918 */ /* 0x000fd00000000000 */
        /* <DEDUP_REMOVED lines=26> */
[----:B------:R2:W-:Y:S04]  /*5710*/  STL.64 [R1+0x400], R124 ;  /* 0x0004007c01007387 */ /* 0x0005e80000100a00 */
        /* <DEDUP_REMOVED lines=63> */
[----:B--2---:R-:W2:Y:S04]  /*5b10*/  LDL.LU.64 R124, [R1] ;  /* 0x00000000017c7983 */ /* 0x004ea80000300a00 */
[----:B---3--:R-:W3:Y:S04]  /*5b20*/  LDL.LU.64 R126, [R1+0x8] ;  /* 0x00000800017e7983 */ /* 0x008ee80000300a00 */
[----:B-----5:R-:W5:Y:S04]  /*5b30*/  LDL.LU.64 R128, [R1+0x10] ;  /* 0x0000100001807983 */ /* 0x020f680000300a00 */
[----:B----4-:R-:W4:Y:S04]  /*5b40*/  LDL.LU.64 R130, [R1+0x18] ;  /* 0x0000180001827983 */ /* 0x010f280000300a00 */
[----:B-1----:R-:W2:Y:S04]  /*5b50*/  LDL.LU.64 R132, [R1+0x20] ;  /* 0x0000200001847983 */ /* 0x002ea80000300a00 */
[----:B------:R-:W3:Y:S04]  /*5b60*/  LDL.LU.64 R134, [R1+0x28] ;  /* 0x0000280001867983 */ /* 0x000ee80000300a00 */
[----:B------:R-:W5:Y:S04]  /*5b70*/  LDL.LU.64 R136, [R1+0x30] ;  /* 0x0000300001887983 */ /* 0x000f680000300a00 */
[----:B------:R-:W4:Y:S04]  /*5b80*/  LDL.LU.64 R138, [R1+0x38] ;  /* 0x00003800018a7983 */ /* 0x000f280000300a00 */
[----:B------:R-:W2:Y:S04]  /*5b90*/  LDL.LU.64 R140, [R1+0x40] ;  /* 0x00004000018c7983 */ /* 0x000ea80000300a00 */
[----:B------:R-:W3:Y:S04]  /*5ba0*/  LDL.LU.64 R142, [R1+0x48] ;  /* 0x00004800018e7983 */ /* 0x000ee80000300a00 */
[----:B------:R-:W5:Y:S04]  /*5bb0*/  LDL.LU.64 R144, [R1+0x50] ;  /* 0x0000500001907983 */ /* 0x000f680000300a00 */
[----:B------:R-:W4:Y:S04]  /*5bc0*/  LDL.LU.64 R146, [R1+0x58] ;  /* 0x0000580001927983 */ /* 0x000f280000300a00 */
[----:B------:R-:W2:Y:S04]  /*5bd0*/  LDL.LU.64 R148, [R1+0x60] ;  /* 0x0000600001947983 */ /* 0x000ea80000300a00 */
[----:B------:R-:W3:Y:S04]  /*5be0*/  LDL.LU.64 R150, [R1+0x68] ;  /* 0x0000680001967983 */ /* 0x000ee80000300a00 */
[----:B---3--:R-:W-:Y:S04]  /*5bf0*/  STL.64 [R1+0x8c8], R150 ;  /* 0x0008c89601007387 */ /* 0x008fe80000100a00 */
[----:B--2---:R-:W-:Y:S04]  /*5c00*/  STL.64 [R1+0x8c0], R148 ;  /* 0x0008c09401007387 */ /* 0x004fe80000100a00 */
[----:B----4-:R-:W-:Y:S04]  /*5c10*/  STL.64 [R1+0x8b8], R146 ;  /* 0x0008b89201007387 */ /* 0x010fe80000100a00 */
[----:B-----5:R-:W-:Y:S04]  /*5c20*/  STL.64 [R1+0x8b0], R144 ;  /* 0x0008b09001007387 */ /* 0x020fe80000100a00 */
        /* <DEDUP_REMOVED lines=60> */
[----:B-1----:R-:W2:Y:S04]  /*5ff0*/  LDL.LU.64 R24, [R1+0x200] ;  /* 0x0002000001187983 */ /* 0x002ea80000300a00 */
        /* <DEDUP_REMOVED lines=63> */
[----:B------:R-:W-:-:S02]  /*63f0*/  UIADD3.64 UR40, UR44, 0x1fe, URZ ;  /* 0x000001fe2c287897 */ /* 0x000fc4000fffe03f */
[----:B------:R-:W-:Y:S01]  /*6400*/  UIADD3.64 UR48, UR44, 0x200, URZ ;  /* 0x000002002c307897 */ /* 0x000fe2000fffe03f */
[----:B------:R-:W3:Y:S01]  /*6410*/  LDL.LU.64 R152, [R1+0x70] ;  /* 0x0000700001987983 */ /* 0x000ee20000300a00 */
[----:B------:R-:W-:Y:S01]  /*6420*/  UMOV UR50, UR46 ;  /* 0x0000002e00327c82 */ /* 0x000fe20008000000 */
[----:B------:R-:W-:Y:S01]  /*6430*/  UMOV UR51, UR47 ;  /* 0x0000002f00337c82 */ /* 0x000fe20008000000 */
[----:B------:R-:W-:Y:S01]  /*6440*/  UIADD3.64 UR36, UR44, 0x202, URZ ;  /* 0x000002022c247897 */ /* 0x000fe2000fffe03f */
[----:B------:R-:W3:Y:S01]  /*6450*/  LDL.LU.64 R154, [R1+0x78] ;  /* 0x00007800019a7983 */ /* 0x000ee20000300a00 */
[----:B------:R-:W-:Y:S02]  /*6460*/  UIADD3.64 UR32, UR44, 0x204, URZ ;  /* 0x000002042c207897 */ /* 0x000fe4000fffe03f */
[----:B------:R-:W-:Y:S01]  /*6470*/  UIADD3.64 UR28, UR44, 0x9fe, URZ ;  /* 0x000009fe2c1c7897 */ /* 0x000fe2000fffe03f */
[----:B------:R-:W3:Y:S01]  /*6480*/  LDL.LU.64 R156, [R1+0x80] ;  /* 0x00008000019c7983 */ /* 0x000ee20000300a00 */
[----:B------:R-:W-:-:S02]  /*6490*/  UIADD3.64 UR24, UR44, 0xa00, URZ ;  /* 0x00000a002c187897 */ /* 0x000fc4000fffe03f */
[----:B------:R-:W-:Y:S01]  /*64a0*/  UIADD3.64 UR20, UR44, 0xa02, URZ ;  /* 0x00000a022c147897 */ /* 0x000fe2000fffe03f */
[----:B------:R-:W3:Y:S01]  /*64b0*/  LDL.LU.64 R158, [R1+0x88] ;  /* 0x00008800019e7983 */ /* 0x000ee20000300a00 */
[----:B------:R-:W-:-:S03]  /*64c0*/  UIADD3.64 UR16, UR44, 0xa04, URZ ;  /* 0x00000a042c107897 */ /* 0x000fc6000fffe03f */
[----:B------:R-:W3:Y:S04]  /*64d0*/  LDL.LU.64 R160, [R1+0x90] ;  /* 0x0000900001a07983 */ /* 0x000ee80000300a00 */
        /* <DEDUP_REMOVED lines=44> */
[----:B------:R-:W3:Y:S01]  /*67a0*/  LDL.LU.64 R250, [R1+0x1f8] ;  /* 0x0001f80001fa7983 */ /* 0x000ee20000300a00 */
        /* <DEDUP_REMOVED lines=95> */
[----:B-1----:R-:W3:Y:S04]  /*6da0*/  LDL.LU.64 R150, [R1+0x8c8] ;  /* 0x0008c80001967983 */ /* 0x002ee80000300a00 */
        /* <DEDUP_REMOVED lines=13> */
[----:B------:R-:W-:-:S02]  /*6e80*/  UIADD3.64 UR40, UR44, 0x3fe, URZ ;  /* 0x000003fe2c287897 */ /* 0x000fc4000fffe03f */
[----:B------:R-:W-:Y:S01]  /*6e90*/  UIADD3.64 UR48, UR44, 0x400, URZ ;  /* 0x000004002c307897 */ /* 0x000fe2000fffe03f */
[----:B------:R-:W2:Y:S01]  /*6ea0*/  LDL.LU.64 R122, [R1+0x858] ;  /* 0x00085800017a7983 */ /* 0x000ea20000300a00 */
[----:B------:R-:W-:Y:S01]  /*6eb0*/  UMOV UR50, UR46 ;  /* 0x0000002e00327c82 */ /* 0x000fe20008000000 */
[----:B------:R-:W-:Y:S01]  /*6ec0*/  UMOV UR51, UR47 ;  /* 0x0000002f00337c82 */ /* 0x000fe20008000000 */
[----:B------:R-:W-:Y:S01]  /*6ed0*/  UIADD3.64 UR36, UR44, 0x402, URZ ;  /* 0x000004022c247897 */ /* 0x000fe2000fffe03f */
[----:B------:R-:W2:Y:S01]  /*6ee0*/  LDL.LU.64 R120, [R1+0x850] ;  /* 0x0008500001787983 */ /* 0x000ea20000300a00 */
[----:B------:R-:W-:Y:S02]  /*6ef0*/  UIADD3.64 UR32, UR44, 0x404, URZ ;  /* 0x000004042c207897 */ /* 0x000fe4000fffe03f */
[----:B------:R-:W-:Y:S01]  /*6f00*/  UIADD3.64 UR28, UR44, 0xbfe, URZ ;  /* 0x00000bfe2c1c7897 */ /* 0x000fe2000fffe03f */
[----:B------:R-:W2:Y:S01]  /*6f10*/  LDL.LU.64 R118, [R1+0x848] ;  /* 0x0008480001767983 */ /* 0x000ea20000300a00 */
[----:B------:R-:W-:-:S02]  /*6f20*/  UIADD3.64 UR24, UR44, 0xc00, URZ ;  /* 0x00000c002c187897 */ /* 0x000fc4000fffe03f */
[----:B------:R-:W-:Y:S01]  /*6f30*/  UIADD3.64 UR20, UR44, 0xc02, URZ ;  /* 0x00000c022c147897 */ /* 0x000fe2000fffe03f */
[----:B------:R-:W2:Y:S01]  /*6f40*/  LDL.LU.64 R116, [R1+0x840] ;  /* 0x0008400001747983 */ /* 0x000ea20000300a00 */
[----:B------:R-:W-:-:S03]  /*6f50*/  UIADD3.64 UR16, UR44, 0xc04, URZ ;  /* 0x00000c042c107897 */ /* 0x000fc6000fffe03f */
        /* <DEDUP_REMOVED lines=46> */
[----:B---3--:R-:W-:-:S06]  /*7240*/  WARPGROUP.ARRIVE ;  /* 0x00000000000079c5 */ /* 0x008fcc0000000000 */
        /* <DEDUP_REMOVED lines=30> */
[----:B------:R-:W-:Y:S04]  /*7430*/  STL.64 [R1], R124 ;  /* 0x0000007c01007387 */ /* 0x000fe80000100a00 */
        /* <DEDUP_REMOVED lines=78> */
[----:B------:R-:W-:Y:S02]  /*7920*/  UIADD3.64 UR36, UR44, 0x602, URZ ;  /* 0x000006022c247897 */ /* 0x000fe4000fffe03f */
[----:B------:R-:W-:Y:S02]  /*7930*/  UIADD3.64 UR32, UR44, 0x604, URZ ;  /* 0x000006042c207897 */ /* 0x000fe4000fffe03f */
[----:B------:R-:W-:Y:S02]  /*7940*/  UIADD3.64 UR28, UR44, 0xdfe, URZ ;  /* 0x00000dfe2c1c7897 */ /* 0x000fe4000fffe03f */
[----:B------:R-:W-:Y:S02]  /*7950*/  UIADD3.64 UR24, UR44, 0xe00, URZ ;  /* 0x00000e002c187897 */ /* 0x000fe4000fffe03f */
[----:B------:R-:W-:Y:S02]  /*7960*/  UIADD3.64 UR20, UR44, 0xe02, URZ ;  /* 0x00000e022c147897 */ /* 0x000fe4000fffe03f */
[----:B------:R-:W-:-:S02]  /*7970*/  UIADD3.64 UR16, UR44, 0xe04, URZ ;  /* 0x00000e042c107897 */ /* 0x000fc4000fffe03f */
[----:B------:R-:W-:Y:S02]  /*7980*/  UIADD3 UR56, UR56, 0x80, URZ ;  /* 0x0000008038387890 */ /* 0x000fe4000fffe03f */
[----:B------:R-:W-:-:S04]  /*7990*/  UIADD3 UR57, UR57, 0x1, URZ ;  /* 0x0000000139397890 */ /* 0x000fc8000fffe03f */
[----:B------:R-:W-:Y:S01]  /*79a0*/  ISETP.LE.AND P0, PT, R0, UR56, PT ;  /* 0x0000003800007c0c */ /* 0x000fe2000bf03270 */
[----:B------:R-:W-:-:S04]  /*79b0*/  UISETP.NE.U32.AND UP0, UPT, UR57, 0x3, UPT ;  /* 0x000000033900788c */ /* 0x000fc8000bf05070 */
[----:B------:R-:W-:Y:S02]  /*79c0*/  USEL UR8, URZ, 0x1, UP0 ;  /* 0x000000013f087887 */ /* 0x000fe40008000000 */
[----:B------:R-:W-:Y:S02]  /*79d0*/  USEL UR57, UR57, URZ, UP0 ;  /* 0x0000003f39397287 */ /* 0x000fe40008000000 */
[----:B------:R-:W-:Y:S01]  /*79e0*/  ULOP3.LUT UR59, UR59, UR8, URZ, 0x3c, !UPT ;  /* 0x000000083b3b7292 */ /* 0x000fe2000f8e3c3f */
[----:B--2---:R-:W-:-:S06]  /*79f0*/  WARPGROUP.ARRIVE ;  /* 0x00000000000079c5 */ /* 0x004fcc0000000000 */
[----:B------:R-:W-:Y:S01]  /*7a00*/  HGMMA.64x256x16.F32.BF16 R24, gdesc[UR40], R24, gsb0 ;  /* 0x03e00000281879f0 */ /* 0x000fe20008001818 */
[----:B------:R-:W-:Y:S01]  /*7a10*/  UIADD3.64 UR40, UR44, 0x600, URZ ;  /* 0x000006002c287897 */ /* 0x000fe2000fffe03f */
[----:B------:R-:W-:Y:S01]  /*7a20*/  UMOV UR42, UR46 ;  /* 0x0000002e002a7c82 */ /* 0x000fe20008000000 */
[----:B------:R-:W-:Y:S01]  /*7a30*/  UMOV UR43, UR47 ;  /* 0x0000002f002b7c82 */ /* 0x000fe20008000000 */
[----:B------:R-:W-:Y:S02]  /*7a40*/  WARPGROUP.DEPBAR.LE gsb0, 0x0 ;  /* 0x00008000000079c5 */ /* 0x000fe40000010000 */
[----:B------:R-:W-:-:S15]  /*7a50*/  WARPGROUP.ARRIVE ;  /* 0x00000000000079c5 */ /* 0x000fde0000000000 */
[----:B------:R-:W-:-:S07]  /*7a60*/  NOP ;  /* 0x0000000000007918 */ /* 0x000fce0000000000 */
        /* <DEDUP_REMOVED lines=26> */
[----:B---3--:R-:W-:Y:S05]  /*7c10*/  @!P0 BRA `(.L_x_49) ;  /* 0xffffffd000148947 */ /* 0x008fea000383ffff */
.L_x_47:
[----:B------:R-:W5:Y:S04]  /*7c20*/  LDL.LU R152, [R1+0x44c] ;  /* 0x00044c0001987983 */ /* 0x000f680000300800 */
[----:B------:R-:W2:Y:S04]  /*7c30*/  LDL.LU R23, [R1+0x448] ;  /* 0x0004480001177983 */ /* 0x000ea80000300800 */
[----:B------:R-:W2:Y:S04]  /*7c40*/  LDL.LU R22, [R1+0x45c] ;  /* 0x00045c0001167983 */ /* 0x000ea80000300800 */
[----:B------:R-:W2:Y:S04]  /*7c50*/  LDL.LU R21, [R1+0x458] ;  /* 0x0004580001157983 */ /* 0x000ea80000300800 */
[----:B------:R-:W2:Y:S04]  /*7c60*/  LDL.LU R20, [R1+0x46c] ;  /* 0x00046c0001147983 */ /* 0x000ea80000300800 */
[----:B------:R-:W2:Y:S04]  /*7c70*/  LDL.LU R19, [R1+0x468] ;  /* 0x0004680001137983 */ /* 0x000ea80000300800 */
[----:B------:R-:W2:Y:S04]  /*7c80*/  LDL.LU R10, [R1+0x544] ;  /* 0x00054400010a7983 */ /* 0x000ea80000300800 */
[----:B------:R-:W2:Y:S04]  /*7c90*/  LDL.LU R9, [R1+0x540] ;  /* 0x0005400001097983 */ /* 0x000ea80000300800 */
[----:B------:R-:W2:Y:S04]  /*7ca0*/  LDL.LU R8, [R1+0x554] ;  /* 0x0005540001087983 */ /* 0x000ea80000300800 */
[----:B-1----:R-:W2:Y:S04]  /*7cb0*/  LDL.LU R7, [R1+0x550] ;  /* 0x0005500001077983 */ /* 0x002ea80000300800 */
        /* <DEDUP_REMOVED lines=8> */
[----:B----4-:R-:W4:Y:S04]  /*7d40*/  LDL.LU R4, [R1+0x574] ;  /* 0x0005740001047983 */ /* 0x010f280000300800 */
[----:B---3--:R-:W3:Y:S04]  /*7d50*/  LDL.LU R0, [R1+0x570] ;  /* 0x0005700001007983 */ /* 0x008ee80000300800 */
[----:B------:R-:W4:Y:S04]  /*7d60*/  LDL.LU R12, [R1+0x4f4] ;  /* 0x0004f400010c7983 */ /* 0x000f280000300800 */
[----:B------:R-:W3:Y:S04]  /*7d70*/  LDL.LU R11, [R1+0x4f0] ;  /* 0x0004f000010b7983 */ /* 0x000ee80000300800 */
[----:B------:R-:W5:Y:S04]  /*7d80*/  LDL.LU R154, [R1+0x404] ;  /* 0x00040400019a7983 */ /* 0x000f680000300800 */
[----:B------:R-:W5:Y:S04]  /*7d90*/  LDL.LU R153, [R1+0x400] ;  /* 0x0004000001997983 */ /* 0x000f680000300800 */
[----:B------:R-:W-:Y:S04]  /*7da0*/  STL [R1+0x7f4], R52 ;  /* 0x0007f43401007387 */ /* 0x000fe80000100800 */
[----:B------:R1:W-:Y:S04]  /*7db0*/  STL [R1+0x7f0], R53 ;  /* 0x0007f03501007387 */ /* 0x0003e80000100800 */
[----:B------:R-:W-:Y:S04]  /*7dc0*/  STL [R1+0x7ec], R54 ;  /* 0x0007ec3601007387 */ /* 0x000fe80000100800 */
        /* <DEDUP_REMOVED lines=71> */
[----:B------:R-:W-:Y:S01]  /*8240*/  STL [R1+0x6cc], R126 ;  /* 0x0006cc7e01007387 */ /* 0x000fe20000100800 */
[----:B-----5:R-:W-:-:S03]  /*8250*/  F2FP.BF16.F32.PACK_AB R2, R154, R153 ;  /* 0x000000999a02723e */ /* 0x020fc600000010ff */
        /* <DEDUP_REMOVED lines=22> */
[----:B------:R5:W-:Y:S04]  /*83c0*/  STL [R1+0x670], R149 ;  /* 0x0006709501007387 */ /* 0x000be80000100800 */
[----:B------:R5:W-:Y:S04]  /*83d0*/  STL [R1+0x66c], R150 ;  /* 0x00066c9601007387 */ /* 0x000be80000100800 */
[----:B------:R5:W-:Y:S04]  /*83e0*/  STL [R1+0x668], R151 ;  /* 0x0006689701007387 */ /* 0x000be80000100800 */
[----:B------:R5:W-:Y:S04]  /*83f0*/  STL [R1+0x650], R2 ;  /* 0x0006500201007387 */ /* 0x000be80000100800 */
[----:B------:R-:W5:Y:S04]  /*8400*/  LDL.LU R200, [R1+0x40c] ;  /* 0x00040c0001c87983 */ /* 0x000f680000300800 */
        /* <DEDUP_REMOVED lines=14> */
[----:B------:R-:W5:Y:S01]  /*84f0*/  LDL.LU R185, [R1+0x440] ;  /* 0x0004400001b97983 */ /* 0x000f620000300800 */
[----:B------:R-:W-:-:S02]  /*8500*/  IMAD.MOV.U32 R184, RZ, RZ, R152 ;  /* 0x000000ffffb87224 */ /* 0x000fc400078e0098 */
[----:B--2---:R-:W-:Y:S01]  /*8510*/  IMAD.MOV.U32 R183, RZ, RZ, R23 ;  /* 0x000000ffffb77224 */ /* 0x004fe200078e0017 */
[----:B------:R-:W2:Y:S04]  /*8520*/  LDL.LU R182, [R1+0x454] ;  /* 0x0004540001b67983 */ /* 0x000ea80000300800 */
[----:B------:R-:W2:Y:S01]  /*8530*/  LDL.LU R181, [R1+0x450] ;  /* 0x0004500001b57983 */ /* 0x000ea20000300800 */
[----:B------:R-:W-:Y:S02]  /*8540*/  IMAD.MOV.U32 R180, RZ, RZ, R22 ;  /* 0x000000ffffb47224 */ /* 0x000fe400078e0016 */
[----:B------:R-:W-:Y:S01]  /*8550*/  IMAD.MOV.U32 R179, RZ, RZ, R21 ;  /* 0x000000ffffb37224 */ /* 0x000fe200078e0015 */
[----:B------:R-:W2:Y:S04]  /*8560*/  LDL.LU R178, [R1+0x464] ;  /* 0x0004640001b27983 */ /* 0x000ea80000300800 */
[----:B------:R-:W2:Y:S01]  /*8570*/  LDL.LU R177, [R1+0x460] ;  /* 0x0004600001b17983 */ /* 0x000ea20000300800 */
[----:B------:R-:W-:-:S02]  /*8580*/  IMAD.MOV.U32 R176, RZ, RZ, R20 ;  /* 0x000000ffffb07224 */ /* 0x000fc400078e0014 */
[----:B------:R-:W-:Y:S01]  /*8590*/  IMAD.MOV.U32 R175, RZ, RZ, R19 ;  /* 0x000000ffffaf7224 */ /* 0x000fe200078e0013 */
[----:B------:R-:W2:Y:S04]  /*85a0*/  LDL.LU R174, [R1+0x474] ;  /* 0x0004740001ae7983 */ /* 0x000ea80000300800 */
[----:B------:R-:W2:Y:S01]  /*85b0*/  LDL.LU R173, [R1+0x470] ;  /* 0x0004700001ad7983 */ /* 0x000ea20000300800 */
[----:B------:R-:W-:Y:S02]  /*85c0*/  IMAD.MOV.U32 R172, RZ, RZ, R18 ;  /* 0x000000ffffac7224 */ /* 0x000fe400078e0012 */
[----:B------:R-:W-:Y:S01]  /*85d0*/  IMAD.MOV.U32 R171, RZ, RZ, R17 ;  /* 0x000000ffffab7224 */ /* 0x000fe200078e0011 */
        /* <DEDUP_REMOVED lines=27> */
[----:B------:R-:W2:Y:S01]  /*8790*/  LDL.LU R15, [R1+0x4e8] ;  /* 0x0004e800010f7983 */ /* 0x000ea20000300800 */
[----:B----4-:R-:W-:-:S02]  /*87a0*/  IMAD.MOV.U32 R14, RZ, RZ, R12 ;  /* 0x000000ffff0e7224 */ /* 0x010fc400078e000c */
[----:B---3--:R-:W-:Y:S01]  /*87b0*/  IMAD.MOV.U32 R13, RZ, RZ, R11 ;  /* 0x000000ffff0d7224 */ /* 0x008fe200078e000b */
[----:B------:R-:W3:Y:S04]  /*87c0*/  LDL.LU R12, [R1+0x4fc] ;  /* 0x0004fc00010c7983 */ /* 0x000ee80000300800 */
[----:B------:R-:W3:Y:S01]  /*87d0*/  LDL.LU R11, [R1+0x4f8] ;  /* 0x0004f800010b7983 */ /* 0x000ee20000300800 */
[----:B-1----:R-:W-:Y:S02]  /*87e0*/  F2FP.BF16.F32.PACK_AB R53, R184, R183 ;  /* 0x000000b7b835723e */ /* 0x002fe400000010ff */
[----:B------:R-:W-:Y:S01]  /*87f0*/  F2FP.BF16.F32.PACK_AB R252, R172, R171 ;  /* 0x000000abacfc723e */ /* 0x000fe200000010ff */
[----:B------:R-:W-:Y:S01]  /*8800*/  BAR.SYNC.DEFER_BLOCKING 0x0 ;  /* 0x0000000000007b1d */ /* 0x000fe20000010000 */
[----:B------:R-:W-:-:S02]  /*8810*/  F2FP.BF16.F32.PACK_AB R23, R152, R23 ;  /* 0x000000179817723e */ /* 0x000fc400000010ff */
[----:B------:R-:W-:Y:S02]  /*8820*/  F2FP.BF16.F32.PACK_AB R13, R14, R13 ;  /* 0x0000000d0e0d723e */ /* 0x000fe400000010ff */
[----:B------:R-:W-:Y:S02]  /*8830*/  F2FP.BF16.F32.PACK_AB R24, R25, R24 ;  /* 0x000000181918723e */ /* 0x000fe400000010ff */
[----:B-----5:R-:W-:Y:S01]  /*8840*/  F2FP.BF16.F32.PACK_AB R149, R200, R199 ;  /* 0x000000c7c895723e */ /* 0x020fe200000010ff */
[----:B------:R-:W1:Y:S01]  /*8850*/  @!P2 SYNCS.CCTL.IV [UR60+0x60000] ;  /* 0x06000000ff00a9b1 */ /* 0x000e62000800003c */
[----:B------:R-:W-:Y:S01]  /*8860*/  F2FP.BF16.F32.PACK_AB R150, R198, R197 ;  /* 0x000000c5c696723e */ /* 0x000fe200000010ff */
[----:B-1----:R-:W-:Y:S01]  /*8870*/  BAR.SYNC.DEFER_BLOCKING 0x0 ;  /* 0x0000000000007b1d */ /* 0x002fe20000010000 */
[----:B------:R-:W-:Y:S02]  /*8880*/  F2FP.BF16.F32.PACK_AB R151, R196, R195 ;  /* 0x000000c3c497723e */ /* 0x000fe400000010ff */
[----:B------:R-:W-:-:S02]  /*8890*/  F2FP.BF16.F32.PACK_AB R129, R194, R193 ;  /* 0x000000c1c281723e */ /* 0x000fc400000010ff */
[----:B------:R-:W-:Y:S01]  /*88a0*/  F2FP.BF16.F32.PACK_AB R130, R192, R191 ;  /* 0x000000bfc082723e */ /* 0x000fe200000010ff */
[----:B------:R-:W1:Y:S01]  /*88b0*/  @!P2 SYNCS.CCTL.IV [UR60+0x60008] ;  /* 0x06000800ff00a9b1 */ /* 0x000e62000800003c */
[----:B------:R-:W-:Y:S01]  /*88c0*/  F2FP.BF16.F32.PACK_AB R131, R190, R189 ;  /* 0x000000bdbe83723e */ /* 0x000fe200000010ff */
[----:B-1----:R-:W-:Y:S01]  /*88d0*/  BAR.SYNC.DEFER_BLOCKING 0x0 ;  /* 0x0000000000007b1d */ /* 0x002fe20000010000 */
[----:B------:R-:W-:Y:S02]  /*88e0*/  F2FP.BF16.F32.PACK_AB R132, R188, R187 ;  /* 0x000000bbbc84723e */ /* 0x000fe400000010ff */
[----:B------:R-:W-:-:S05]  /*88f0*/  F2FP.BF16.F32.PACK_AB R2, R186, R185 ;  /* 0x000000b9ba02723e */ /* 0x000fca00000010ff */
[----:B------:R1:W-:Y:S01]  /*8900*/  STL [R1+0x630], R2 ;  /* 0x0006300201007387 */ /* 0x0003e20000100800 */
[----:B--2---:R-:W-:-:S03]  /*8910*/  F2FP.BF16.F32.PACK_AB R52, R182, R181 ;  /* 0x000000b5b634723e */ /* 0x004fc600000010ff */
[----:B------:R2:W-:Y:S01]  /*8920*/  STL [R1+0x634], R53 ;  /* 0x0006343501007387 */ /* 0x0005e20000100800 */
[----:B------:R-:W-:-:S03]  /*8930*/  F2FP.BF16.F32.PACK_AB R145, R170, R169 ;  /* 0x000000a9aa91723e */ /* 0x000fc600000010ff */
[----:B------:R4:W-:Y:S01]  /*8940*/  STL [R1+0x638], R52 ;  /* 0x0006383401007387 */ /* 0x0009e20000100800 */
[----:B-1----:R-:W-:Y:S01]  /*8950*/  F2FP.BF16.F32.PACK_AB R2, R180, R179 ;  /* 0x000000b3b402723e */ /* 0x002fe200000010ff */
[----:B------:R-:W1:Y:S01]  /*8960*/  @!P2 SYNCS.CCTL.IV [UR60+0x60010] ;  /* 0x06001000ff00a9b1 */ /* 0x000e62000800003c */
[----:B--2---:R-:W-:-:S03]  /*8970*/  F2FP.BF16.F32.PACK_AB R53, R178, R177 ;  /* 0x000000b1b235723e */ /* 0x004fc600000010ff */
[----:B------:R2:W-:Y:S01]  /*8980*/  STL [R1+0x63c], R2 ;  /* 0x00063c0201007387 */ /* 0x0005e20000100800 */
[----:B------:R-:W-:Y:S02]  /*8990*/  F2FP.BF16.F32.PACK_AB R146, R168, R167 ;  /* 0x000000a7a892723e */ /* 0x000fe400000010ff */
[----:B----4-:R-:W-:Y:S01]  /*89a0*/  F2FP.BF16.F32.PACK_AB R52, R176, R175 ;  /* 0x000000afb034723e */ /* 0x010fe200000010ff */
[----:B------:R-:W-:Y:S04]  /*89b0*/  STL [R1+0x620], R53 ;  /* 0x0006203501007387 */ /* 0x000fe80000100800 */
[----:B------:R-:W-:Y:S01]  /*89c0*/  STL [R1+0x624], R52 ;  /* 0x0006243401007387 */ /* 0x000fe20000100800 */
[----:B--2---:R-:W-:Y:S02]  /*89d0*/  F2FP.BF16.F32.PACK_AB R2, R174, R173 ;  /* 0x000000adae02723e */ /* 0x004fe400000010ff */
[----:B------:R-:W-:-:S03]  /*89e0*/  F2FP.BF16.F32.PACK_AB R147, R166, R165 ;  /* 0x000000a5a693723e */ /* 0x000fc600000010ff */
[----:B------:R2:W-:Y:S01]  /*89f0*/  STL [R1+0x628], R2 ;  /* 0x0006280201007387 */ /* 0x0005e20000100800 */
[----:B------:R-:W-:-:S03]  /*8a00*/  F2FP.BF16.F32.PACK_AB R148, R164, R163 ;  /* 0x000000a3a494723e */ /* 0x000fc600000010ff */
[----:B------:R-:W-:Y:S01]  /*8a10*/  STL [R1+0x660], R252 ;  /* 0x000660fc01007387 */ /* 0x000fe20000100800 */
[----:B------:R-:W-:Y:S02]  /*8a20*/  F2FP.BF16.F32.PACK_AB R125, R162, R161 ;  /* 0x000000a1a27d723e */ /* 0x000fe400000010ff */
[----:B------:R-:W-:Y:S02]  /*8a30*/  F2FP.BF16.F32.PACK_AB R126, R160, R159 ;  /* 0x0000009fa07e723e */ /* 0x000fe400000010ff */
[----:B------:R-:W-:Y:S02]  /*8a40*/  F2FP.BF16.F32.PACK_AB R127, R158, R157 ;  /* 0x0000009d9e7f723e */ /* 0x000fe400000010ff */
[----:B------:R-:W-:Y:S02]  /*8a50*/  F2FP.BF16.F32.PACK_AB R128, R156, R155 ;  /* 0x0000009b9c80723e */ /* 0x000fe400000010ff */
[----:B--2---:R-:W-:-:S05]  /*8a60*/  F2FP.BF16.F32.PACK_AB R2, R154, R153 ;  /* 0x000000999a02723e */ /* 0x004fca00000010ff */
[----:B------:R2:W-:Y:S01]  /*8a70*/  STL [R1+0x4a0], R2 ;  /* 0x0004a00201007387 */ /* 0x0005e20000100800 */
[----:B------:R-:W-:-:S03]  /*8a80*/  F2FP.BF16.F32.PACK_AB R21, R22, R21 ;  /* 0x000000151615723e */ /* 0x000fc600000010ff */
[----:B------:R-:W-:Y:S04]  /*8a90*/  STL [R1+0x4a4], R23 ;  /* 0x0004a41701007387 */ /* 0x000fe80000100800 */
[----:B------:R-:W-:Y:S01]  /*8aa0*/  STL [R1+0x4a8], R21 ;  /* 0x0004a81501007387 */ /* 0x000fe20000100800 */
[----:B--2---:R-:W-:-:S05]  /*8ab0*/  F2FP.BF16.F32.PACK_AB R2, R20, R19 ;  /* 0x000000131402723e */ /* 0x004fca00000010ff */
[----:B------:R2:W-:Y:S01]  /*8ac0*/  STL [R1+0x4ac], R2 ;  /* 0x0004ac0201007387 */ /* 0x0005e20000100800 */
[----:B------:R-:W-:-:S05]  /*8ad0*/  F2FP.BF16.F32.PACK_AB R252, R16, R15 ;  /* 0x0000000f10fc723e */ /* 0x000fca00000010ff */
[----:B------:R-:W-:Y:S01]  /*8ae0*/  STL [R1+0x664], R252 ;  /* 0x000664fc01007387 */ /* 0x000fe20000100800 */
[----:B--2---:R-:W-:-:S05]  /*8af0*/  F2FP.BF16.F32.PACK_AB R2, R18, R17 ;  /* 0x000000111202723e */ /* 0x004fca00000010ff */
[----:B------:R3:W-:Y:S04]  /*8b00*/  STL [R1+0x490], R2 ;  /* 0x0004900201007387 */ /* 0x0007e80000100800 */
[----:B------:R-:W2:Y:S01]  /*8b10*/  LDL.LU R192, [R1+0x50c] ;  /* 0x00050c0001c07983 */ /* 0x000ea20000300800 */
[----:B---3--:R-:W-:-:S03]  /*8b20*/  F2FP.BF16.F32.PACK_AB R2, R12, R11 ;  /* 0x0000000b0c02723e */ /* 0x008fc600000010ff */
[----:B------:R3:W-:Y:S04]  /*8b30*/  STL [R1+0x498], R13 ;  /* 0x0004980d01007387 */ /* 0x0007e80000100800 */
[----:B------:R-:W2:Y:S04]  /*8b40*/  LDL.LU R191, [R1+0x508] ;  /* 0x0005080001bf7983 */ /* 0x000ea80000300800 */
        /* <DEDUP_REMOVED lines=13> */
[----:B------:R-:W4:Y:S04]  /*8c20*/  LDL.LU R176, [R1+0x54c] ;  /* 0x00054c0001b07983 */ /* 0x000f280000300800 */
[----:B------:R-:W4:Y:S04]  /*8c30*/  LDL.LU R175, [R1+0x548] ;  /* 0x0005480001af7983 */ /* 0x000f280000300800 */
[----:B------:R-:W2:Y:S04]  /*8c40*/  LDL.LU R172, [R1+0x55c] ;  /* 0x00055c0001ac7983 */ /* 0x000ea80000300800 */
[----:B------:R-:W2:Y:S04]  /*8c50*/  LDL.LU R171, [R1+0x558] ;  /* 0x0005580001ab7983 */ /* 0x000ea80000300800 */
        /* <DEDUP_REMOVED lines=26> */
[----:B------:R-:W-:-:S03]  /*8e00*/  IMAD.MOV.U32 R178, RZ, RZ, R10 ;  /* 0x000000ffffb27224 */ /* 0x000fc600078e000a */
[----:B------:R-:W5:Y:S01]  /*8e10*/  LDL.LU R14, [R1+0x5d4] ;  /* 0x0005d400010e7983 */ /* 0x000f620000300800 */
[----:B------:R-:W-:-:S03]  /*8e20*/  IMAD.MOV.U32 R177, RZ, RZ, R9 ;  /* 0x000000ffffb17224 */ /* 0x000fc600078e0009 */
[----:B---3--:R-:W3:Y:S01]  /*8e30*/  LDL.LU R13, [R1+0x5d0] ;  /* 0x0005d000010d7983 */ /* 0x008ee20000300800 */
[----:B------:R-:W-:-:S03]  /*8e40*/  IMAD.MOV.U32 R174, RZ, RZ, R8 ;  /* 0x000000ffffae7224 */ /* 0x000fc600078e0008 */
[----:B------:R-:W3:Y:S01]  /*8e50*/  LDL.LU R12, [R1+0x5dc] ;  /* 0x0005dc00010c7983 */ /* 0x000ee20000300800 */
[----:B------:R-:W-:-:S03]  /*8e60*/  IMAD.MOV.U32 R173, RZ, RZ, R7 ;  /* 0x000000ffffad7224 */ /* 0x000fc600078e0007 */
[----:B------:R-:W3:Y:S01]  /*8e70*/  LDL.LU R11, [R1+0x5d8] ;  /* 0x0005d800010b7983 */ /* 0x000ee20000300800 */
[----:B------:R-:W-:-:S03]  /*8e80*/  IMAD.MOV.U32 R170, RZ, RZ, R6 ;  /* 0x000000ffffaa7224 */ /* 0x000fc600078e0006 */
[----:B------:R-:W3:Y:S01]  /*8e90*/  LDL.LU R10, [R1+0x5e4] ;  /* 0x0005e400010a7983 */ /* 0x000ee20000300800 */
[----:B------:R-:W-:-:S03]  /*8ea0*/  IMAD.MOV.U32 R169, RZ, RZ, R5 ;  /* 0x000000ffffa97224 */ /* 0x000fc600078e0005 */
[----:B------:R-:W3:Y:S04]  /*8eb0*/  LDL.LU R9, [R1+0x5e0] ;  /* 0x0005e00001097983 */ /* 0x000ee80000300800 */
[----:B------:R-:W3:Y:S04]  /*8ec0*/  LDL.LU R8, [R1+0x5ec] ;  /* 0x0005ec0001087983 */ /* 0x000ee80000300800 */
[----:B------:R-:W3:Y:S04]  /*8ed0*/  LDL.LU R7, [R1+0x5e8] ;  /* 0x0005e80001077983 */ /* 0x000ee80000300800 */
[----:B------:R-:W3:Y:S04]  /*8ee0*/  LDL.LU R6, [R1+0x5f4] ;  /* 0x0005f40001067983 */ /* 0x000ee80000300800 */
[----:B------:R-:W3:Y:S01]  /*8ef0*/  LDL.LU R5, [R1+0x5f0] ;  /* 0x0005f00001057983 */ /* 0x000ee20000300800 */
[----:B------:R-:W-:-:S02]  /*8f00*/  IMAD.MOV.U32 R166, RZ, RZ, R4 ;  /* 0x000000ffffa67224 */ /* 0x000fc400078e0004 */
[----:B------:R-:W-:Y:S01]  /*8f10*/  IMAD.MOV.U32 R165, RZ, RZ, R0 ;  /* 0x000000ffffa57224 */ /* 0x000fe200078e0000 */
[----:B------:R-:W3:Y:S04]  /*8f20*/  LDL.LU R4, [R1+0x5fc] ;  /* 0x0005fc0001047983 */ /* 0x000ee80000300800 */
[----:B------:R-:W3:Y:S01]  /*8f30*/  LDL.LU R0, [R1+0x5f8] ;  /* 0x0005f80001007983 */ /* 0x000ee20000300800 */
[----:B------:R-:W-:Y:S02]  /*8f40*/  F2FP.BF16.F32.PACK_AB R52, R178, R177 ;  /* 0x000000b1b234723e */ /* 0x000fe400000010ff */
[----:B------:R-:W-:-:S03]  /*8f50*/  F2FP.BF16.F32.PACK_AB R53, R174, R173 ;  /* 0x000000adae35723e */ /* 0x000fc600000010ff */
[----:B------:R2:W-:Y:S01]  /*8f60*/  STL [R1+0x460], R52 ;  /* 0x0004603401007387 */ /* 0x0005e20000100800 */
[----:B----4-:R-:W-:-:S05]  /*8f70*/  F2FP.BF16.F32.PACK_AB R2, R176, R175 ;  /* 0x000000afb002723e */ /* 0x010fca00000010ff */
[----:B------:R4:W-:Y:S01]  /*8f80*/  STL [R1+0x464], R2 ;  /* 0x0004640201007387 */ /* 0x0009e20000100800 */
[----:B--2---:R-:W-:-:S03]  /*8f90*/  F2FP.BF16.F32.PACK_AB R52, R172, R171 ;  /* 0x000000abac34723e */ /* 0x004fc600000010ff */
[----:B------:R5:W-:Y:S01]  /*8fa0*/  STL [R1+0x468], R53 ;  /* 0x0004683501007387 */ /* 0x000be20000100800 */
[----:B----4-:R-:W-:-:S03]  /*8fb0*/  F2FP.BF16.F32.PACK_AB R2, R170, R169 ;  /* 0x000000a9aa02723e */ /* 0x010fc600000010ff */
[----:B------:R2:W-:Y:S01]  /*8fc0*/  STL [R1+0x46c], R52 ;  /* 0x00046c3401007387 */ /* 0x0005e20000100800 */
[----:B-----5:R-:W-:-:S03]  /*8fd0*/  F2FP.BF16.F32.PACK_AB R53, R168, R167 ;  /* 0x000000a7a835723e */ /* 0x020fc600000010ff */
[----:B------:R4:W-:Y:S01]  /*8fe0*/  STL [R1+0x450], R2 ;  /* 0x0004500201007387 */ /* 0x0009e20000100800 */
[----:B--2---:R-:W-:-:S03]  /*8ff0*/  F2FP.BF16.F32.PACK_AB R52, R166, R165 ;  /* 0x000000a5a634723e */ /* 0x004fc600000010ff */
[----:B------:R-:W-:Y:S01]  /*9000*/  STL [R1+0x454], R53 ;  /* 0x0004543501007387 */ /* 0x000fe20000100800 */
[----:B----4-:R-:W-:-:S03]  /*9010*/  F2FP.BF16.F32.PACK_AB R2, R164, R163 ;  /* 0x000000a3a402723e */ /* 0x010fc600000010ff */
[----:B------:R-:W-:Y:S04]  /*9020*/  STL [R1+0x458], R52 ;  /* 0x0004583401007387 */ /* 0x000fe80000100800 */
[----:B------:R2:W-:Y:S02]  /*9030*/  STL [R1+0x45c], R2 ;  /* 0x00045c0201007387 */ /* 0x0005e40000100800 */
[----:B--2---:R-:W-:-:S05]  /*9040*/  F2FP.BF16.F32.PACK_AB R2, R18, R17 ;  /* 0x000000111202723e */ /* 0x004fca00000010ff */
[----:B------:R2:W-:Y:S01]  /*9050*/  STL [R1+0x420], R2 ;  /* 0x0004200201007387 */ /* 0x0005e20000100800 */
[----:B------:R-:W-:Y:S02]  /*9060*/  F2FP.BF16.F32.PACK_AB R15, R16, R15 ;  /* 0x0000000f100f723e */ /* 0x000fe400000010ff */
[----:B---3--:R-:W-:-:S03]  /*9070*/  F2FP.BF16.F32.PACK_AB R13, R14, R13 ;  /* 0x0000000d0e0d723e */ /* 0x008fc600000010ff */
[----:B------:R-:W-:Y:S01]  /*9080*/  STL [R1+0x424], R15 ;  /* 0x0004240f01007387 */ /* 0x000fe20000100800 */
[----:B--2---:R-:W-:-:S03]  /*9090*/  F2FP.BF16.F32.PACK_AB R2, R12, R11 ;  /* 0x0000000b0c02723e */ /* 0x004fc600000010ff */
[----:B------:R-:W-:Y:S04]  /*90a0*/  STL [R1+0x428], R13 ;  /* 0x0004280d01007387 */ /* 0x000fe80000100800 */
[----:B------:R2:W-:Y:S01]  /*90b0*/  STL [R1+0x42c], R2 ;  /* 0x00042c0201007387 */ /* 0x0005e20000100800 */
[----:B------:R-:W-:Y:S02]  /*90c0*/  F2FP.BF16.F32.PACK_AB R9, R10, R9 ;  /* 0x000000090a09723e */ /* 0x000fe400000010ff */
[----:B------:R-:W-:-:S03]  /*90d0*/  F2FP.BF16.F32.PACK_AB R7, R8, R7 ;  /* 0x000000070807723e */ /* 0x000fc600000010ff */
[----:B------:R-:W-:Y:S04]  /*90e0*/  STL [R1+0x410], R9 ;  /* 0x0004100901007387 */ /* 0x000fe80000100800 */
[----:B------:R-:W-:Y:S01]  /*90f0*/  STL [R1+0x414], R7 ;  /* 0x0004140701007387 */ /* 0x000fe20000100800 */
[----:B--2---:R-:W-:-:S03]  /*9100*/  F2FP.BF16.F32.PACK_AB R2, R6, R5 ;  /* 0x000000050602723e */ /* 0x004fc600000010ff */
[----:B------:R-:W2:Y:S04]  /*9110*/  LDL.LU R57, [R1+0x204] ;  /* 0x0002040001397983 */ /* 0x000ea80000300800 */
[----:B------:R3:W-:Y:S04]  /*9120*/  STL [R1+0x418], R2 ;  /* 0x0004180201007387 */ /* 0x0007e80000100800 */
[----:B------:R-:W2:Y:S04]  /*9130*/  LDL.LU R56, [R1+0x200] ;  /* 0x0002000001387983 */ /* 0x000ea80000300800 */
[----:B------:R-:W4:Y:S04]  /*9140*/  LDL.LU R55, [R1+0x20c] ;  /* 0x00020c0001377983 */ /* 0x000f280000300800 */
[----:B------:R-:W4:Y:S04]  /*9150*/  LDL.LU R54, [R1+0x208] ;  /* 0x0002080001367983 */ /* 0x000f280000300800 */
[----:B------:R-:W5:Y:S04]  /*9160*/  LDL.LU R53, [R1+0x214] ;  /* 0x0002140001357983 */ /* 0x000f680000300800 */
[----:B------:R-:W5:Y:S04]  /*9170*/  LDL.LU R52, [R1+0x210] ;  /* 0x0002100001347983 */ /* 0x000f680000300800 */
[----:B---3--:R-:W3:Y:S04]  /*9180*/  LDL.LU R2, [R1+0x21c] ;  /* 0x00021c0001027983 */ /* 0x008ee80000300800 */
[----:B------:R-:W3:Y:S04]  /*9190*/  LDL.LU R251, [R1+0x218] ;  /* 0x0002180001fb7983 */ /* 0x000ee80000300800 */
[----:B------:R-:W2:Y:S04]  /*91a0*/  LDL.LU R250, [R1+0x224] ;  /* 0x0002240001fa7983 */ /* 0x000ea80000300800 */
[----:B------:R-:W2:Y:S04]  /*91b0*/  LDL.LU R249, [R1+0x220] ;  /* 0x0002200001f97983 */ /* 0x000ea80000300800 */
[----:B------:R-:W4:Y:S04]  /*91c0*/  LDL.LU R248, [R1+0x22c] ;  /* 0x00022c0001f87983 */ /* 0x000f280000300800 */
[----:B------:R-:W4:Y:S04]  /*91d0*/  LDL.LU R247, [R1+0x228] ;  /* 0x0002280001f77983 */ /* 0x000f280000300800 */
[----:B------:R-:W3:Y:S04]  /*91e0*/  LDL.LU R246, [R1+0x234] ;  /* 0x0002340001f67983 */ /* 0x000ee80000300800 */
[----:B------:R-:W3:Y:S04]  /*91f0*/  LDL.LU R245, [R1+0x230] ;  /* 0x0002300001f57983 */ /* 0x000ee80000300800 */
[----:B------:R-:W3:Y:S04]  /*9200*/  LDL.LU R244, [R1+0x23c] ;  /* 0x00023c0001f47983 */ /* 0x000ee80000300800 */
[----:B------:R-:W3:Y:S04]  /*9210*/  LDL.LU R243, [R1+0x238] ;  /* 0x0002380001f37983 */ /* 0x000ee80000300800 */
[----:B------:R-:W5:Y:S04]  /*9220*/  LDL.LU R242, [R1+0x244] ;  /* 0x0002440001f27983 */ /* 0x000f680000300800 */
[----:B------:R-:W5:Y:S04]  /*9230*/  LDL.LU R241, [R1+0x240] ;  /* 0x0002400001f17983 */ /* 0x000f680000300800 */
[----:B------:R-:W3:Y:S04]  /*9240*/  LDL.LU R240, [R1+0x24c] ;  /* 0x00024c0001f07983 */ /* 0x000ee80000300800 */
[----:B------:R-:W3:Y:S04]  /*9250*/  LDL.LU R239, [R1+0x248] ;  /* 0x0002480001ef7983 */ /* 0x000ee80000300800 */
[----:B------:R-:W3:Y:S04]  /*9260*/  LDL.LU R238, [R1+0x254] ;  /* 0x0002540001ee7983 */ /* 0x000ee80000300800 */
[----:B------:R-:W3:Y:S04]  /*9270*/  LDL.LU R237, [R1+0x250] ;  /* 0x0002500001ed7983 */ /* 0x000ee80000300800 */
[----:B------:R-:W3:Y:S04]  /*9280*/  LDL.LU R236, [R1+0x25c] ;  /* 0x00025c0001ec7983 */ /* 0x000ee80000300800 */
[----:B------:R-:W3:Y:S04]  /*9290*/  LDL.LU R235, [R1+0x258] ;  /* 0x0002580001eb7983 */ /* 0x000ee80000300800 */
[----:B------:R-:W3:Y:S04]  /*92a0*/  LDL.LU R234, [R1+0x264] ;  /* 0x0002640001ea7983 */ /* 0x000ee80000300800 */
[----:B------:R-:W3:Y:S04]  /*92b0*/  LDL.LU R233, [R1+0x260] ;  /* 0x0002600001e97983 */ /* 0x000ee80000300800 */
[----:B------:R-:W2:Y:S04]  /*92c0*/  LDL.LU R232, [R1+0x26c] ;  /* 0x00026c0001e87983 */ /* 0x000ea80000300800 */
[----:B------:R-:W2:Y:S04]  /*92d0*/  LDL.LU R231, [R1+0x268] ;  /* 0x0002680001e77983 */ /* 0x000ea80000300800 */
        /* <DEDUP_REMOVED lines=31> */
[----:B------:R-:W3:Y:S01]  /*94d0*/  LDL.LU R199, [R1+0x2e8] ;  /* 0x0002e80001c77983 */ /* 0x000ee20000300800 */
[----:B------:R-:W-:-:S03]  /*94e0*/  F2FP.BF16.F32.PACK_AB R141, R194, R193 ;  /* 0x000000c1c28d723e */ /* 0x000fc600000010ff */
        /* <DEDUP_REMOVED lines=84> */
[----:B----4-:R-:W-:-:S02]  /*9a30*/  F2FP.BF16.F32.PACK_AB R114, R248, R247 ;  /* 0x000000f7f872723e */ /* 0x010fc400000010ff */
[----:B-----5:R-:W-:Y:S02]  /*9a40*/  F2FP.BF16.F32.PACK_AB R248, R242, R241 ;  /* 0x000000f1f2f8723e */ /* 0x020fe400000010ff */
[----:B--2---:R-:W-:Y:S02]  /*9a50*/  F2FP.BF16.F32.PACK_AB R241, R232, R231 ;  /* 0x000000e7e8f1723e */ /* 0x004fe400000010ff */
[----:B---3--:R-:W-:Y:S02]  /*9a60*/  F2FP.BF16.F32.PACK_AB R232, R226, R225 ;  /* 0x000000e1e2e8723e */ /* 0x008fe400000010ff */
[----:B------:R-:W-:Y:S02]  /*9a70*/  F2FP.BF16.F32.PACK_AB R113, R250, R249 ;  /* 0x000000f9fa71723e */ /* 0x000fe400000010ff */
[----:B------:R-:W-:Y:S02]  /*9a80*/  F2FP.BF16.F32.PACK_AB R225, R216, R215 ;  /* 0x000000d7d8e1723e */ /* 0x000fe400000010ff */
[----:B------:R-:W-:-:S02]  /*9a90*/  F2FP.BF16.F32.PACK_AB R249, R240, R239 ;  /* 0x000000eff0f9723e */ /* 0x000fc400000010ff */
[----:B------:R-:W-:Y:S02]  /*9aa0*/  F2FP.BF16.F32.PACK_AB R216, R210, R209 ;  /* 0x000000d1d2d8723e */ /* 0x000fe400000010ff */
[----:B------:R-:W-:Y:S02]  /*9ab0*/  F2FP.BF16.F32.PACK_AB R240, R234, R233 ;  /* 0x000000e9eaf0723e */ /* 0x000fe400000010ff */
[----:B------:R-:W-:Y:S02]  /*9ac0*/  F2FP.BF16.F32.PACK_AB R233, R224, R223 ;  /* 0x000000dfe0e9723e */ /* 0x000fe400000010ff */
[----:B------:R-:W-:Y:S02]  /*9ad0*/  F2FP.BF16.F32.PACK_AB R224, R218, R217 ;  /* 0x000000d9dae0723e */ /* 0x000fe400000010ff */
[----:B------:R-:W-:Y:S02]  /*9ae0*/  F2FP.BF16.F32.PACK_AB R217, R208, R207 ;  /* 0x000000cfd0d9723e */ /* 0x000fe400000010ff */
[----:B------:R-:W-:-:S02]  /*9af0*/  F2FP.BF16.F32.PACK_AB R209, R200, R199 ;  /* 0x000000c7c8d1723e */ /* 0x000fc400000010ff */
[----:B------:R-:W-:Y:S02]  /*9b00*/  F2FP.BF16.F32.PACK_AB R208, R202, R201 ;  /* 0x000000c9cad0723e */ /* 0x000fe400000010ff */
[----:B------:R-:W-:Y:S02]  /*9b10*/  F2FP.BF16.F32.PACK_AB R135, R53, R52 ;  /* 0x000000343587723e */ /* 0x000fe400000010ff */
[----:B------:R-:W2:Y:S01]  /*9b20*/  LDL.LU R52, [R1+0x4] ;  /* 0x0000040001347983 */ /* 0x000ea20000300800 */
[----:B------:R-:W-:Y:S02]  /*9b30*/  F2FP.BF16.F32.PACK_AB R116, R244, R243 ;  /* 0x000000f3f474723e */ /* 0x000fe400000010ff */
        /* <DEDUP_REMOVED lines=33> */
[----:B------:R-:W2:Y:S04]  /*9d50*/  LDL.LU R8, [R1] ;  /* 0x0000000001087983 */ /* 0x000ea80000300800 */
[----:B------:R-:W3:Y:S04]  /*9d60*/  LDL.LU R53, [R1+0xc] ;  /* 0x00000c0001357983 */ /* 0x000ee80000300800 */
[----:B------:R-:W3:Y:S04]  /*9d70*/  LDL.LU R9, [R1+0x8] ;  /* 0x0000080001097983 */ /* 0x000ee80000300800 */
[----:B------:R-:W4:Y:S04]  /*9d80*/  LDL.LU R54, [R1+0x14] ;  /* 0x0000140001367983 */ /* 0x000f280000300800 */
[----:B------:R-:W4:Y:S01]  /*9d90*/  LDL.LU R10, [R1+0x10] ;  /* 0x00001000010a7983 */ /* 0x000f220000300800 */
[----:B------:R-:W-:-:S03]  /*9da0*/  F2FP.BF16.F32.PACK_AB R19, R5, R4 ;  /* 0x000000040513723e */ /* 0x000fc600000010ff */
[----:B------:R-:W5:Y:S04]  /*9db0*/  LDL.LU R55, [R1+0x1c] ;  /* 0x00001c0001377983 */ /* 0x000f680000300800 */
[----:B------:R-:W5:Y:S04]  /*9dc0*/  LDL.LU R11, [R1+0x18] ;  /* 0x00001800010b7983 */ /* 0x000f680000300800 */
[----:B------:R-:W5:Y:S01]  /*9dd0*/  LDL.LU R56, [R1+0x24] ;  /* 0x0000240001387983 */ /* 0x000f620000300800 */
[----:B------:R-:W-:-:S03]  /*9de0*/  F2FP.BF16.F32.PACK_AB R18, R7, R6 ;  /* 0x000000060712723e */ /* 0x000fc600000010ff */
[----:B------:R-:W5:Y:S04]  /*9df0*/  LDL.LU R4, [R1+0x20] ;  /* 0x0000200001047983 */ /* 0x000f680000300800 */
[----:B------:R-:W5:Y:S04]  /*9e00*/  LDL.LU R57, [R1+0x2c] ;  /* 0x00002c0001397983 */ /* 0x000f680000300800 */
[----:B------:R-:W5:Y:S04]  /*9e10*/  LDL.LU R5, [R1+0x28] ;  /* 0x0000280001057983 */ /* 0x000f680000300800 */
[----:B------:R-:W5:Y:S01]  /*9e20*/  LDL.LU R58, [R1+0x34] ;  /* 0x00003400013a7983 */ /* 0x000f620000300800 */
[----:B------:R-:W-:-:S03]  /*9e30*/  F2FP.BF16.F32.PACK_AB R155, R13, R12 ;  /* 0x0000000c0d9b723e */ /* 0x000fc600000010ff */
        /* <DEDUP_REMOVED lines=113> */
[----:B------:R-:W5:Y:S01]  /*a550*/  LDL.LU R237, [R1+0x1c8] ;  /* 0x0001c80001ed7983 */ /* 0x000f620000300800 */
[----:B------:R-:W-:-:S03]  /*a560*/  IMAD.SHL.U32 R0, R3, 0x80, RZ ;  /* 0x0000008003007824 */ /* 0x000fc600078e00ff */
[----:B------:R-:W5:Y:S01]  /*a570*/  LDL.LU R110, [R1+0x1d4] ;  /* 0x0001d400016e7983 */ /* 0x000f620000300800 */
[----:B------:R-:W-:-:S03]  /*a580*/  IMAD.SHL.U32 R2, R3, 0x10, RZ ;  /* 0x0000001003027824 */ /* 0x000fc600078e00ff */
[----:B------:R-:W5:Y:S04]  /*a590*/  LDL.LU R238, [R1+0x1d0] ;  /* 0x0001d00001ee7983 */ /* 0x000f680000300800 */
[----:B------:R-:W5:Y:S04]  /*a5a0*/  LDL.LU R111, [R1+0x1dc] ;  /* 0x0001dc00016f7983 */ /* 0x000f680000300800 */
[----:B------:R-:W5:Y:S04]  /*a5b0*/  LDL.LU R239, [R1+0x1d8] ;  /* 0x0001d80001ef7983 */ /* 0x000f680000300800 */
[----:B------:R-:W5:Y:S04]  /*a5c0*/  LDL.LU R3, [R1+0x1e4] ;  /* 0x0001e40001037983 */ /* 0x000f680000300800 */
[----:B------:R-:W5:Y:S01]  /*a5d0*/  LDL.LU R244, [R1+0x1e0] ;  /* 0x0001e00001f47983 */ /* 0x000f620000300800 */
[----:B------:R-:W-:-:S02]  /*a5e0*/  LOP3.LUT R0, R0, 0x780, RZ, 0xc0, !PT ;  /* 0x0000078000007812 */ /* 0x000fc400078ec0ff */
[----:B------:R-:W-:Y:S01]  /*a5f0*/  F2FP.BF16.F32.PACK_AB R115, R246, R245 ;  /* 0x000000f5f673723e */ /* 0x000fe200000010ff */
[----:B------:R-:W5:Y:S01]  /*a600*/  LDL.LU R112, [R1+0x1ec] ;  /* 0x0001ec0001707983 */ /* 0x000f620000300800 */
[----:B------:R-:W-:-:S03]  /*a610*/  LOP3.LUT R0, R0, 0x70, R2, 0xf8, !PT ;  /* 0x0000007000007812 */ /* 0x000fc600078ef802 */
[----:B------:R-:W5:Y:S01]  /*a620*/  LDL.LU R245, [R1+0x1e8] ;  /* 0x0001e80001f57983 */ /* 0x000f620000300800 */
[----:B--2---:R-:W-:-:S03]  /*a630*/  F2FP.BF16.F32.PACK_AB R8, R52, R8 ;  /* 0x000000083408723e */ /* 0x004fc600000010ff */
[----:B------:R-:W2:Y:S01]  /*a640*/  LDL.LU R246, [R1+0x1f0] ;  /* 0x0001f00001f67983 */ /* 0x000ea20000300800 */
[----:B---3--:R-:W-:-:S03]  /*a650*/  F2FP.BF16.F32.PACK_AB R9, R53, R9 ;  /* 0x000000093509723e */ /* 0x008fc600000010ff */
[----:B------:R-:W3:Y:S01]  /*a660*/  LDL.LU R247, [R1+0x1f8] ;  /* 0x0001f80001f77983 */ /* 0x000ee20000300800 */
[----:B----4-:R-:W-:-:S03]  /*a670*/  F2FP.BF16.F32.PACK_AB R10, R54, R10 ;  /* 0x0000000a360a723e */ /* 0x010fc600000010ff */
[----:B------:R-:W3:Y:S01]  /*a680*/  LDL.LU R2, [R1+0x1fc] ;  /* 0x0001fc0001027983 */ /* 0x000ee20000300800 */
[----:B-----5:R-:W-:-:S03]  /*a690*/  F2FP.BF16.F32.PACK_AB R11, R55, R11 ;  /* 0x0000000b370b723e */ /* 0x020fc600000010ff */
[----:B------:R-:W4:Y:S01]  /*a6a0*/  LDL.LU R52, [R1+0x7f4] ;  /* 0x0007f40001347983 */ /* 0x000f220000300800 */
[----:B------:R-:W-:-:S03]  /*a6b0*/  F2FP.BF16.F32.PACK_AB R4, R56, R4 ;  /* 0x000000043804723e */ /* 0x000fc600000010ff */
[----:B------:R-:W4:Y:S01]  /*a6c0*/  LDL.LU R53, [R1+0x7f0] ;  /* 0x0007f00001357983 */ /* 0x000f220000300800 */
[----:B------:R-:W-:-:S03]  /*a6d0*/  F2FP.BF16.F32.PACK_AB R5, R57, R5 ;  /* 0x000000053905723e */ /* 0x000fc600000010ff */
[----:B------:R-:W5:Y:S01]  /*a6e0*/  LDL.LU R54, [R1+0x7ec] ;  /* 0x0007ec0001367983 */ /* 0x000f620000300800 */
[----:B------:R-:W-:-:S03]  /*a6f0*/  F2FP.BF16.F32.PACK_AB R6, R58, R6 ;  /* 0x000000063a06723e */ /* 0x000fc600000010ff */
[----:B------:R-:W5:Y:S01]  /*a700*/  LDL.LU R55, [R1+0x7e8] ;  /* 0x0007e80001377983 */ /* 0x000f620000300800 */
[----:B------:R-:W-:-:S03]  /*a710*/  F2FP.BF16.F32.PACK_AB R7, R59, R7 ;  /* 0x000000073b07723e */ /* 0x000fc600000010ff */
[----:B------:R-:W2:Y:S01]  /*a720*/  LDL.LU R56, [R1+0x7e4] ;  /* 0x0007e40001387983 */ /* 0x000ea20000300800 */
[----:B------:R-:W-:-:S03]  /*a730*/  F2FP.BF16.F32.PACK_AB R12, R60, R12 ;  /* 0x0000000c3c0c723e */ /* 0x000fc600000010ff */
[----:B------:R-:W2:Y:S01]  /*a740*/  LDL.LU R57, [R1+0x7e0] ;  /* 0x0007e00001397983 */ /* 0x000ea20000300800 */
[----:B------:R-:W-:-:S03]  /*a750*/  F2FP.BF16.F32.PACK_AB R13, R61, R13 ;  /* 0x0000000d3d0d723e */ /* 0x000fc600000010ff */
[----:B------:R-:W3:Y:S01]  /*a760*/  LDL.LU R58, [R1+0x7dc] ;  /* 0x0007dc00013a7983 */ /* 0x000ee20000300800 */
        /* <DEDUP_REMOVED lines=97> */
[----:B------:R-:W-:Y:S02]  /*ad80*/  F2FP.BF16.F32.PACK_AB R244, R3, R244 ;  /* 0x000000f403f4723e */ /* 0x000fe400000010ff */
[----:B------:R-:W1:Y:S01]  /*ad90*/  S2R R3, SR_TID.X ;  /* 0x0000000000037919 */ /* 0x000e620000002100 */
[----:B------:R-:W-:Y:S02]  /*ada0*/  F2FP.BF16.F32.PACK_AB R237, R109, R237 ;  /* 0x000000ed6ded723e */ /* 0x000fe400000010ff */
[----:B------:R-:W-:Y:S01]  /*adb0*/  F2FP.BF16.F32.PACK_AB R238, R110, R238 ;  /* 0x000000ee6eee723e */ /* 0x000fe200000010ff */
[----:B------:R-:W3:Y:S01]  /*adc0*/  LDL.LU R109, [R1+0x710] ;  /* 0x00071000016d7983 */ /* 0x000ee20000300800 */
[----:B------:R-:W-:-:S03]  /*add0*/  F2FP.BF16.F32.PACK_AB R239, R111, R239 ;  /* 0x000000ef6fef723e */ /* 0x000fc600000010ff */
[----:B------:R-:W3:Y:S04]  /*ade0*/  LDL.LU R110, [R1+0x70c] ;  /* 0x00070c00016e7983 */ /* 0x000ee80000300800 */
[----:B------:R-:W3:Y:S01]  /*adf0*/  LDL.LU R111, [R1+0x708] ;  /* 0x00070800016f7983 */ /* 0x000ee20000300800 */
[----:B------:R-:W-:Y:S02]  /*ae00*/  F2FP.BF16.F32.PACK_AB R25, R27, R26 ;  /* 0x0000001a1b19723e */ /* 0x000fe400000010ff */
[----:B------:R-:W-:Y:S02]  /*ae10*/  F2FP.BF16.F32.PACK_AB R245, R112, R245 ;  /* 0x000000f570f5723e */ /* 0x000fe400000010ff */
[----:B------:R-:W-:Y:S01]  /*ae20*/  F2FP.BF16.F32.PACK_AB R26, R29, R28 ;  /* 0x0000001c1d1a723e */ /* 0x000fe200000010ff */
[----:B------:R-:W-:Y:S01]  /*ae30*/  IMAD.MOV.U32 R28, RZ, RZ, R113 ;  /* 0x000000ffff1c7224 */ /* 0x000fe200078e0071 */
[----:B------:R-:W-:-:S02]  /*ae40*/  F2FP.BF16.F32.PACK_AB R27, R31, R30 ;  /* 0x0000001e1f1b723e */ /* 0x000fc400000010ff */
[----:B-1----:R-:W-:Y:S02]  /*ae50*/  LOP3.LUT R0, R0, 0x10, R3, 0x78, !PT ;  /* 0x0000001000007812 */ /* 0x002fe400078e7803 */
[----:B------:R-:W3:Y:S01]  /*ae60*/  LDL.LU R3, [R1+0x1f4] ;  /* 0x0001f40001037983 */ /* 0x000ee20000300800 */
[----:B------:R-:W-:Y:S01]  /*ae70*/  IMAD.MOV.U32 R29, RZ, RZ, R114 ;  /* 0x000000ffff1d7224 */ /* 0x000fe200078e0072 */
[----:B------:R-:W-:Y:S02]  /*ae80*/  F2FP.BF16.F32.PACK_AB R32, R33, R32 ;  /* 0x000000202120723e */ /* 0x000fe400000010ff */
[----:B------:R-:W3:Y:S01]  /*ae90*/  LDL.LU R112, [R1+0x704] ;  /* 0x0007040001707983 */ /* 0x000ee20000300800 */
[----:B------:R-:W-:Y:S01]  /*aea0*/  IMAD.MOV.U32 R30, RZ, RZ, R115 ;  /* 0x000000ffff1e7224 */ /* 0x000fe200078e0073 */
[----:B------:R-:W-:Y:S02]  /*aeb0*/  F2FP.BF16.F32.PACK_AB R33, R35, R34 ;  /* 0x000000222321723e */ /* 0x000fe400000010ff */
[----:B------:R-:W3:Y:S01]  /*aec0*/  LDL.LU R113, [R1+0x700] ;  /* 0x0007000001717983 */ /* 0x000ee20000300800 */
[----:B------:R-:W-:Y:S01]  /*aed0*/  IMAD.MOV.U32 R31, RZ, RZ, R116 ;  /* 0x000000ffff1f7224 */ /* 0x000fe200078e0074 */
[----:B------:R-:W-:-:S02]  /*aee0*/  F2FP.BF16.F32.PACK_AB R34, R37, R36 ;  /* 0x000000242522723e */ /* 0x000fc400000010ff */
        /* <DEDUP_REMOVED lines=23> */
[----:B----4-:R-:W-:Y:S02]  /*b060*/  F2FP.BF16.F32.PACK_AB R50, R53, R52 ;  /* 0x000000343532723e */ /* 0x010fe400000010ff */
[----:B------:R-:W4:Y:S01]  /*b070*/  LDL.LU R122, [R1+0x6dc] ;  /* 0x0006dc00017a7983 */ /* 0x000f220000300800 */
[----:B------:R-:W-:Y:S01]  /*b080*/  IMAD.MOV.U32 R52, RZ, RZ, R125 ;  /* 0x000000ffff347224 */ /* 0x000fe200078e007d */
[----:B-----5:R-:W-:-:S02]  /*b090*/  F2FP.BF16.F32.PACK_AB R51, R55, R54 ;  /* 0x000000363733723e */ /* 0x020fc400000010ff */
[----:B------:R-:W4:Y:S01]  /*b0a0*/  LDL.LU R123, [R1+0x6d8] ;  /* 0x0006d800017b7983 */ /* 0x000f220000300800 */
[----:B------:R-:W-:Y:S01]  /*b0b0*/  IMAD.MOV.U32 R53, RZ, RZ, R126 ;  /* 0x000000ffff357224 */ /* 0x000fe200078e007e */
[----:B--2---:R-:W-:Y:S02]  /*b0c0*/  F2FP.BF16.F32.PACK_AB R56, R57, R56 ;  /* 0x000000383938723e */ /* 0x004fe400000010ff */
[----:B------:R-:W2:Y:S01]  /*b0d0*/  LDL.LU R124, [R1+0x6d4] ;  /* 0x0006d400017c7983 */ /* 0x000ea20000300800 */
[----:B------:R-:W-:Y:S01]  /*b0e0*/  IMAD.MOV.U32 R54, RZ, RZ, R127 ;  /* 0x000000ffff367224 */ /* 0x000fe200078e007f */
[----:B---3--:R-:W-:Y:S02]  /*b0f0*/  F2FP.BF16.F32.PACK_AB R57, R59, R58 ;  /* 0x0000003a3b39723e */ /* 0x008fe400000010ff */
[----:B------:R-:W2:Y:S01]  /*b100*/  LDL.LU R125, [R1+0x6d0] ;  /* 0x0006d000017d7983 */ /* 0x000ea20000300800 */
        /* <DEDUP_REMOVED lines=8> */
[----:B------:R-:W5:Y:S01]  /*b190*/  LDL.LU R128, [R1+0x6c4] ;  /* 0x0006c40001807983 */ /* 0x000f620000300800 */
[----:B------:R-:W-:Y:S01]  /*b1a0*/  IMAD.MOV.U32 R62, RZ, RZ, R131 ;  /* 0x000000ffff3e7224 */ /* 0x000fe200078e0083 */
[----:B------:R-:W-:-:S02]  /*b1b0*/  F2FP.BF16.F32.PACK_AB R65, R67, R66 ;  /* 0x000000424341723e */ /* 0x000fc400000010ff */
[----:B------:R-:W5:Y:S01]  /*b1c0*/  LDL.LU R129, [R1+0x6c0] ;  /* 0x0006c00001817983 */ /* 0x000f620000300800 */
[----:B------:R-:W-:Y:S01]  /*b1d0*/  IMAD.MOV.U32 R63, RZ, RZ, R132 ;  /* 0x000000ffff3f7224 */ /* 0x000fe200078e0084 */
[----:B------:R-:W-:Y:S02]  /*b1e0*/  F2FP.BF16.F32.PACK_AB R66, R69, R68 ;  /* 0x000000444542723e */ /* 0x000fe400000010ff */
[----:B------:R-:W5:Y:S01]  /*b1f0*/  LDL.LU R130, [R1+0x6bc] ;  /* 0x0006bc0001827983 */ /* 0x000f620000300800 */
        /* <DEDUP_REMOVED lines=12> */
[----:B------:R-:W-:-:S03]  /*b2c0*/  IMAD.MOV.U32 R76, RZ, RZ, R137 ;  /* 0x000000ffff4c7224 */ /* 0x000fc600078e0089 */
[----:B------:R-:W5:Y:S01]  /*b2d0*/  LDL.LU R135, [R1+0x6a8] ;  /* 0x0006a80001877983 */ /* 0x000f620000300800 */
[----:B------:R-:W-:Y:S01]  /*b2e0*/  F2FP.BF16.F32.PACK_AB R75, R79, R78 ;  /* 0x0000004e4f4b723e */ /* 0x000fe200000010ff */
[----:B------:R-:W-:Y:S02]  /*b2f0*/  IMAD.MOV.U32 R77, RZ, RZ, R138 ;  /* 0x000000ffff4d7224 */ /* 0x000fe400078e008a */
[----:B------:R-:W5:Y:S01]  /*b300*/  LDL.LU R136, [R1+0x6a4] ;  /* 0x0006a40001887983 */ /* 0x000f620000300800 */
[----:B------:R-:W-:-:S03]  /*b310*/  IMAD.MOV.U32 R78, RZ, RZ, R139 ;  /* 0x000000ffff4e7224 */ /* 0x000fc600078e008b */
[----:B------:R-:W5:Y:S01]  /*b320*/  LDL.LU R137, [R1+0x6a0] ;  /* 0x0006a00001897983 */ /* 0x000f620000300800 */
[----:B------:R-:W-:Y:S01]  /*b330*/  F2FP.BF16.F32.PACK_AB R80, R81, R80 ;  /* 0x000000505150723e */ /* 0x000fe200000010ff */
[----:B------:R-:W-:Y:S02]  /*b340*/  IMAD.MOV.U32 R79, RZ, RZ, R140 ;  /* 0x000000ffff4f7224 */ /* 0x000fe400078e008c */
[----:B------:R-:W5:Y:S01]  /*b350*/  LDL.LU R138, [R1+0x69c] ;  /* 0x00069c00018a7983 */ /* 0x000f620000300800 */
[----:B------:R-:W-:-:S03]  /*b360*/  F2FP.BF16.F32.PACK_AB R81, R83, R82 ;  /* 0x000000525351723e */ /* 0x000fc600000010ff */
[----:B------:R-:W5:Y:S04]  /*b370*/  LDL.LU R139, [R1+0x698] ;  /* 0x00069800018b7983 */ /* 0x000f680000300800 */
        /* <DEDUP_REMOVED lines=11> */
[----:B------:R-:W-:Y:S02]  /*b430*/  F2FP.BF16.F32.PACK_AB R88, R89, R88 ;  /* 0x000000585958723e */ /* 0x000fe400000010ff */
[----:B------:R-:W-:Y:S02]  /*b440*/  F2FP.BF16.F32.PACK_AB R89, R91, R90 ;  /* 0x0000005a5b59723e */ /* 0x000fe400000010ff */
        /* <DEDUP_REMOVED lines=12> */
[----:B------:R-:W-:Y:S02]  /*b510*/  F2FP.BF16.F32.PACK_AB R98, R101, R100 ;  /* 0x000000646562723e */ /* 0x000fe400000010ff */
[----:B------:R-:W5:Y:S01]  /*b520*/  LDL.LU R100, [R1+0x650] ;  /* 0x0006500001647983 */ /* 0x000f620000300800 */
[----:B------:R-:W-:Y:S01]  /*b530*/  F2FP.BF16.F32.PACK_AB R247, R2, R247 ;  /* 0x000000f702f7723e */ /* 0x000fe200000010ff */
[----:B------:R-:W-:Y:S02]  /*b540*/  IMAD.MOV.U32 R101, RZ, RZ, R149 ;  /* 0x000000ffff657224 */ /* 0x000fe400078e0095 */
[----:B------:R-:W5:Y:S01]  /*b550*/  LDL.LU R149, [R1+0x670] ;  /* 0x0006700001957983 */ /* 0x000f620000300800 */
[----:B------:R-:W-:Y:S01]  /*b560*/  F2FP.BF16.F32.PACK_AB R99, R103, R102 ;  /* 0x000000666763723e */ /* 0x000fe200000010ff */
[----:B------:R-:W-:-:S02]  /*b570*/  IMAD.MOV.U32 R102, RZ, RZ, R150 ;  /* 0x000000ffff667224 */ /* 0x000fc400078e0096 */
[----:B------:R-:W-:Y:S01]  /*b580*/  IMAD.MOV.U32 R103, RZ, RZ, R151 ;  /* 0x000000ffff677224 */ /* 0x000fe200078e0097 */
[----:B------:R-:W5:Y:S04]  /*b590*/  LDL.LU R150, [R1+0x66c] ;  /* 0x00066c0001967983 */ /* 0x000f680000300800 */
[----:B------:R-:W5:Y:S01]  /*b5a0*/  LDL.LU R151, [R1+0x668] ;  /* 0x0006680001977983 */ /* 0x000f620000300800 */
[----:B------:R-:W-:Y:S02]  /*b5b0*/  F2FP.BF16.F32.PACK_AB R246, R3, R246 ;  /* 0x000000f603f6723e */ /* 0x000fe400000010ff */
[----:B------:R-:W1:Y:S02]  /*b5c0*/  S2R R3, SR_TID.X ;  /* 0x0000000000037919 */ /* 0x000e640000002100 */
[----:B-1----:R-:W-:-:S05]  /*b5d0*/  IMAD.SHL.U32 R3, R3, 0x40, RZ ;  /* 0x0000004003037824 */ /* 0x002fca00078e00ff */
[----:B------:R-:W-:-:S05]  /*b5e0*/  LOP3.LUT R0, R0, 0x1800, R3, 0xf8, !PT ;  /* 0x0000180000007812 */ /* 0x000fca00078ef803 */
[C---:B------:R-:W-:Y:S01]  /*b5f0*/  VIADD R2, R0.reuse, UR60 ;  /* 0x0000003c00027c36 */ /* 0x040fe20008000000 */
[----:B------:R-:W-:Y:S02]  /*b600*/  LOP3.LUT R3, R0, 0x20, RZ, 0x3c, !PT ;  /* 0x0000002000037812 */ /* 0x000fe400078e3cff */
[----:B------:R-:W-:Y:S02]  /*b610*/  F2FP.BF16.F32.PACK_AB R120, R121, R120 ;  /* 0x000000787978723e */ /* 0x000fe400000010ff */
[----:B----4-:R-:W-:Y:S01]  /*b620*/  F2FP.BF16.F32.PACK_AB R121, R123, R122 ;  /* 0x0000007a7b79723e */ /* 0x010fe200000010ff */
[----:B------:R-:W-:Y:S01]  /*b630*/  VIADD R3, R3, UR60 ;  /* 0x0000003c03037c36 */ /* 0x000fe20008000000 */
[----:B--2---:R-:W-:Y:S02]  /*b640*/  F2FP.BF16.F32.PACK_AB R122, R125, R124 ;  /* 0x0000007c7d7a723e */ /* 0x004fe400000010ff */
[----:B---3--:R-:W-:Y:S01]  /*b650*/  F2FP.BF16.F32.PACK_AB R123, R127, R126 ;  /* 0x0000007e7f7b723e */ /* 0x008fe200000010ff */
[----:B-----5:R-:W-:Y:S04]  /*b660*/  STSM.16.M88.4 [R2], R100 ;  /* 0x0000006402007844 */ /* 0x020fe80000000200 */
[----:B------:R-:W-:Y:S04]  /*b670*/  STSM.16.M88.4 [R2+0x8000], R92 ;  /* 0x0080005c02007844 */ /* 0x000fe80000000200 */
        /* <DEDUP_REMOVED lines=14> */
[----:B------:R1:W-:Y:S04]  /*b760*/  STSM.16.M88.4 [R3], R60 ;  /* 0x0000003c03007844 */ /* 0x0003e80000000200 */
[----:B------:R-:W-:Y:S04]  /*b770*/  STSM.16.M88.4 [R3+0x8000], R52 ;  /* 0x0080003403007844 */ /* 0x000fe80000000200 */
[----:B-1----:R-:W2:Y:S04]  /*b780*/  LDL.LU R60, [R1+0x420] ;  /* 0x00042000013c7983 */ /* 0x002ea80000300800 */
[----:B------:R-:W2:Y:S04]  /*b790*/  LDL.LU R61, [R1+0x424] ;  /* 0x00042400013d7983 */ /* 0x000ea80000300800 */
[----:B------:R-:W2:Y:S04]  /*b7a0*/  LDL.LU R62, [R1+0x428] ;  /* 0x00042800013e7983 */ /* 0x000ea80000300800 */
[----:B------:R-:W2:Y:S04]  /*b7b0*/  LDL.LU R63, [R1+0x42c] ;  /* 0x00042c00013f7983 */ /* 0x000ea80000300800 */
[----:B------:R-:W3:Y:S04]  /*b7c0*/  LDL.LU R68, [R1+0x460] ;  /* 0x0004600001447983 */ /* 0x000ee80000300800 */
[----:B------:R-:W3:Y:S04]  /*b7d0*/  LDL.LU R69, [R1+0x464] ;  /* 0x0004640001457983 */ /* 0x000ee80000300800 */
[----:B------:R-:W3:Y:S04]  /*b7e0*/  LDL.LU R70, [R1+0x468] ;  /* 0x0004680001467983 */ /* 0x000ee80000300800 */
[----:B------:R-:W3:Y:S04]  /*b7f0*/  LDL.LU R71, [R1+0x46c] ;  /* 0x00046c0001477983 */ /* 0x000ee80000300800 */
[----:B------:R-:W4:Y:S04]  /*b800*/  LDL.LU R84, [R1+0x630] ;  /* 0x0006300001547983 */ /* 0x000f280000300800 */
[----:B------:R-:W4:Y:S04]  /*b810*/  LDL.LU R85, [R1+0x634] ;  /* 0x0006340001557983 */ /* 0x000f280000300800 */
[----:B------:R-:W4:Y:S04]  /*b820*/  LDL.LU R86, [R1+0x638] ;  /* 0x0006380001567983 */ /* 0x000f280000300800 */
[----:B------:R-:W4:Y:S04]  /*b830*/  LDL.LU R87, [R1+0x63c] ;  /* 0x00063c0001577983 */ /* 0x000f280000300800 */
[----:B------:R-:W5:Y:S04]  /*b840*/  LDL.LU R76, [R1+0x4a0] ;  /* 0x0004a000014c7983 */ /* 0x000f680000300800 */
[----:B------:R-:W-:Y:S04]  /*b850*/  STSM.16.M88.4 [R3+0x10000], R44 ;  /* 0x0100002c03007844 */ /* 0x000fe80000000200 */
[----:B------:R-:W5:Y:S04]  /*b860*/  LDL.LU R77, [R1+0x4a4] ;  /* 0x0004a400014d7983 */ /* 0x000f680000300800 */
[----:B------:R-:W-:Y:S04]  /*b870*/  STSM.16.M88.4 [R3+0x18000], R36 ;  /* 0x0180002403007844 */ /* 0x000fe80000000200 */
[----:B------:R-:W5:Y:S04]  /*b880*/  LDL.LU R78, [R1+0x4a8] ;  /* 0x0004a800014e7983 */ /* 0x000f680000300800 */
[----:B------:R1:W-:Y:S04]  /*b890*/  STSM.16.M88.4 [R3+0x2000], R28 ;  /* 0x0020001c03007844 */ /* 0x0003e80000000200 */
[----:B------:R-:W5:Y:S04]  /*b8a0*/  LDL.LU R79, [R1+0x4ac] ;  /* 0x0004ac00014f7983 */ /* 0x000f680000300800 */
[----:B-1----:R-:W2:Y:S01]  /*b8b0*/  LDL.LU R28, [R1+0x410] ;  /* 0x00041000011c7983 */ /* 0x002ea20000300800 */
[----:B------:R-:W-:-:S03]  /*b8c0*/  IMAD.MOV.U32 R31, RZ, RZ, R252 ;  /* 0x000000ffff1f7224 */ /* 0x000fc600078e00fc */
[----:B------:R-:W2:Y:S04]  /*b8d0*/  LDL.LU R29, [R1+0x414] ;  /* 0x00041400011d7983 */ /* 0x000ea80000300800 */
[----:B------:R-:W2:Y:S04]  /*b8e0*/  LDL.LU R30, [R1+0x418] ;  /* 0x00041800011e7983 */ /* 0x000ea80000300800 */
[----:B------:R-:W3:Y:S04]  /*b8f0*/  LDL.LU R252, [R1+0x664] ;  /* 0x0006640001fc7983 */ /* 0x000ee80000300800 */
[----:B------:R-:W2:Y:S04]  /*b900*/  LDL.LU R36, [R1+0x450] ;  /* 0x0004500001247983 */ /* 0x000ea80000300800 */
[----:B------:R-:W2:Y:S04]  /*b910*/  LDL.LU R37, [R1+0x454] ;  /* 0x0004540001257983 */ /* 0x000ea80000300800 */
[----:B------:R-:W2:Y:S04]  /*b920*/  LDL.LU R38, [R1+0x458] ;  /* 0x0004580001267983 */ /* 0x000ea80000300800 */
[----:B------:R-:W2:Y:S04]  /*b930*/  LDL.LU R39, [R1+0x45c] ;  /* 0x00045c0001277983 */ /* 0x000ea80000300800 */
[----:B------:R-:W2:Y:S01]  /*b940*/  LDL.LU R44, [R1+0x490] ;  /* 0x00049000012c7983 */ /* 0x000ea20000300800 */
[----:B---3--:R-:W-:-:S03]  /*b950*/  IMAD.MOV.U32 R45, RZ, RZ, R252 ;  /* 0x000000ffff2d7224 */ /* 0x008fc600078e00fc */
[----:B------:R-:W3:Y:S04]  /*b960*/  LDL.LU R252, [R1+0x660] ;  /* 0x0006600001fc7983 */ /* 0x000ee80000300800 */
[----:B------:R-:W3:Y:S04]  /*b970*/  LDL.LU R46, [R1+0x498] ;  /* 0x00049800012e7983 */ /* 0x000ee80000300800 */
[----:B------:R-:W3:Y:S04]  /*b980*/  LDL.LU R47, [R1+0x49c] ;  /* 0x00049c00012f7983 */ /* 0x000ee80000300800 */
[----:B------:R-:W3:Y:S04]  /*b990*/  LDL.LU R52, [R1+0x620] ;  /* 0x0006200001347983 */ /* 0x000ee80000300800 */
[----:B------:R-:W3:Y:S04]  /*b9a0*/  LDL.LU R53, [R1+0x624] ;  /* 0x0006240001357983 */ /* 0x000ee80000300800 */
[----:B------:R-:W3:Y:S01]  /*b9b0*/  LDL.LU R54, [R1+0x628] ;  /* 0x0006280001367983 */ /* 0x000ee20000300800 */
[----:B------:R-:W-:-:S03]  /*b9c0*/  LOP3.LUT R8, R0, 0x40, RZ, 0x3c, !PT ;  /* 0x0000004000087812 */ /* 0x000fc600078e3cff */
[----:B------:R-:W-:Y:S01]  /*b9d0*/  STSM.16.M88.4 [R3+0xa000], R224 ;  /* 0x00a000e003007844 */ /* 0x000fe20000000200 */
[----:B------:R-:W-:-:S03]  /*b9e0*/  F2FP.BF16.F32.PACK_AB R128, R129, R128 ;  /* 0x000000808180723e */ /* 0x000fc600000010ff */
[----:B------:R-:W-:Y:S01]  /*b9f0*/  STSM.16.M88.4 [R3+0x12000], R192 ;  /* 0x012000c003007844 */ /* 0x000fe20000000200 */
[----:B------:R-:W-:-:S03]  /*ba00*/  F2FP.BF16.F32.PACK_AB R129, R131, R130 ;  /* 0x000000828381723e */ /* 0x000fc600000010ff */
[----:B------:R-:W-:Y:S01]  /*ba10*/  STSM.16.M88.4 [R3+0x1a000], R160 ;  /* 0x01a000a003007844 */ /* 0x000fe20000000200 */
[----:B------:R-:W-:-:S03]  /*ba20*/  F2FP.BF16.F32.PACK_AB R130, R133, R132 ;  /* 0x000000848582723e */ /* 0x000fc600000010ff */
[----:B------:R-:W-:Y:S01]  /*ba30*/  STSM.16.M88.4 [R3+0x4000], R4 ;  /* 0x0040000403007844 */ /* 0x000fe20000000200 */
[----:B------:R-:W-:Y:S01]  /*ba40*/  F2FP.BF16.F32.PACK_AB R131, R135, R134 ;  /* 0x000000868783723e */ /* 0x000fe200000010ff */
[----:B------:R-:W-:Y:S02]  /*ba50*/  VIADD R8, R8, UR60 ;  /* 0x0000003c08087c36 */ /* 0x000fe40008000000 */
[----:B------:R-:W-:Y:S04]  /*ba60*/  STSM.16.M88.4 [R3+0xc000], R164 ;  /* 0x00c000a403007844 */ /* 0x000fe80000000200 */
[----:B------:R-:W-:Y:S04]  /*ba70*/  STSM.16.M88.4 [R3+0x14000], R196 ;  /* 0x014000c403007844 */ /* 0x000fe80000000200 */
[----:B------:R-:W-:Y:S04]  /*ba80*/  STSM.16.M88.4 [R3+0x1c000], R228 ;  /* 0x01c000e403007844 */ /* 0x000fe80000000200 */
[----:B------:R-:W-:Y:S04]  /*ba90*/  STSM.16.M88.4 [R3+0x6000], R32 ;  /* 0x0060002003007844 */ /* 0x000fe80000000200 */
[----:B------:R-:W-:Y:S04]  /*baa0*/  STSM.16.M88.4 [R3+0xe000], R64 ;  /* 0x00e0004003007844 */ /* 0x000fe80000000200 */
[----:B------:R-:W-:Y:S04]  /*bab0*/  STSM.16.M88.4 [R3+0x16000], R96 ;  /* 0x0160006003007844 */ /* 0x000fe80000000200 */
[----:B------:R-:W-:Y:S04]  /*bac0*/  STSM.16.M88.4 [R3+0x1e000], R128 ;  /* 0x01e0008003007844 */ /* 0x000fe80000000200 */
[----:B----4-:R-:W-:Y:S04]  /*bad0*/  STSM.16.M88.4 [R8], R84 ;  /* 0x0000005408007844 */ /* 0x010fe80000000200 */
[----:B-----5:R-:W-:Y:S04]  /*bae0*/  STSM.16.M88.4 [R8+0x8000], R76 ;  /* 0x0080004c08007844 */ /* 0x020fe80000000200 */
[----:B------:R-:W-:Y:S01]  /*baf0*/  STSM.16.M88.4 [R8+0x10000], R68 ;  /* 0x0100004408007844 */ /* 0x000fe20000000200 */
[----:B------:R-:W-:-:S03]  /*bb00*/  LOP3.LUT R0, R0, 0x60, RZ, 0x3c, !PT ;  /* 0x0000006000007812 */ /* 0x000fc600078e3cff */
[----:B--2---:R-:W-:Y:S01]  /*bb10*/  STSM.16.M88.4 [R8+0x18000], R60 ;  /* 0x0180003c08007844 */ /* 0x004fe20000000200 */
[----:B------:R-:W-:-:S03]  /*bb20*/  F2FP.BF16.F32.PACK_AB R104, R105, R104 ;  /* 0x000000686968723e */ /* 0x000fc600000010ff */
[----:B------:R-:W-:Y:S01]  /*bb30*/  STSM.16.M88.4 [R8+0x2000], R248 ;  /* 0x002000f808007844 */ /* 0x000fe20000000200 */
[----:B------:R-:W-:-:S03]  /*bb40*/  F2FP.BF16.F32.PACK_AB R105, R107, R106 ;  /* 0x0000006a6b69723e */ /* 0x000fc600000010ff */
[----:B------:R-:W-:Y:S01]  /*bb50*/  STSM.16.M88.4 [R8+0xa000], R216 ;  /* 0x00a000d808007844 */ /* 0x000fe20000000200 */
[----:B------:R-:W-:-:S03]  /*bb60*/  F2FP.BF16.F32.PACK_AB R136, R137, R136 ;  /* 0x000000888988723e */ /* 0x000fc600000010ff */
[----:B------:R-:W-:Y:S01]  /*bb70*/  STSM.16.M88.4 [R8+0x12000], R184 ;  /* 0x012000b808007844 */ /* 0x000fe20000000200 */
[----:B------:R-:W-:-:S03]  /*bb80*/  F2FP.BF16.F32.PACK_AB R106, R109, R108 ;  /* 0x0000006c6d6a723e */ /* 0x000fc600000010ff */
[----:B------:R-:W-:Y:S01]  /*bb90*/  STSM.16.M88.4 [R8+0x1a000], R152 ;  /* 0x01a0009808007844 */ /* 0x000fe20000000200 */
[----:B------:R-:W-:Y:S02]  /*bba0*/  F2FP.BF16.F32.PACK_AB R107, R111, R110 ;  /* 0x0000006e6f6b723e */ /* 0x000fe400000010ff */
[----:B------:R-:W-:Y:S01]  /*bbb0*/  F2FP.BF16.F32.PACK_AB R137, R139, R138 ;  /* 0x0000008a8b89723e */ /* 0x000fe200000010ff */
[----:B------:R-:W-:Y:S01]  /*bbc0*/  STSM.16.M88.4 [R8+0x4000], R12 ;  /* 0x0040000c08007844 */ /* 0x000fe20000000200 */
[----:B------:R-:W-:Y:S01]  /*bbd0*/  F2FP.BF16.F32.PACK_AB R138, R141, R140 ;  /* 0x0000008c8d8a723e */ /* 0x000fe200000010ff */
[----:B------:R-:W-:Y:S01]  /*bbe0*/  VIADD R0, R0, UR60 ;  /* 0x0000003c00007c36 */ /* 0x000fe20008000000 */
[----:B------:R-:W-:Y:S01]  /*bbf0*/  F2FP.BF16.F32.PACK_AB R139, R143, R142 ;  /* 0x0000008e8f8b723e */ /* 0x000fe200000010ff */
[----:B------:R-:W-:Y:S04]  /*bc00*/  STSM.16.M88.4 [R8+0xc000], R172 ;  /* 0x00c000ac08007844 */ /* 0x000fe80000000200 */
[----:B------:R-:W-:Y:S04]  /*bc10*/  STSM.16.M88.4 [R8+0x14000], R204 ;  /* 0x014000cc08007844 */ /* 0x000fe80000000200 */
[----:B------:R-:W-:Y:S04]  /*bc20*/  STSM.16.M88.4 [R8+0x1c000], R236 ;  /* 0x01c000ec08007844 */ /* 0x000fe80000000200 */
[----:B------:R-:W-:Y:S04]  /*bc30*/  STSM.16.M88.4 [R8+0x6000], R40 ;  /* 0x0060002808007844 */ /* 0x000fe80000000200 */
[----:B------:R-:W-:Y:S04]  /*bc40*/  STSM.16.M88.4 [R8+0xe000], R72 ;  /* 0x00e0004808007844 */ /* 0x000fe80000000200 */
[----:B------:R-:W-:Y:S04]  /*bc50*/  STSM.16.M88.4 [R8+0x16000], R104 ;  /* 0x0160006808007844 */ /* 0x000fe80000000200 */
[----:B------:R-:W-:Y:S01]  /*bc60*/  STSM.16.M88.4 [R8+0x1e000], R136 ;  /* 0x01e0008808007844 */ /* 0x000fe20000000200 */
[----:B------:R-:W-:-:S02]  /*bc70*/  F2FP.BF16.F32.PACK_AB R112, R113, R112 ;  /* 0x000000707170723e */ /* 0x000fc400000010ff */
[----:B------:R-:W-:Y:S02]  /*bc80*/  F2FP.BF16.F32.PACK_AB R113, R115, R114 ;  /* 0x000000727371723e */ /* 0x000fe400000010ff */
[----:B------:R-:W-:Y:S02]  /*bc90*/  F2FP.BF16.F32.PACK_AB R144, R145, R144 ;  /* 0x000000909190723e */ /* 0x000fe400000010ff */
[----:B------:R-:W-:Y:S02]  /*bca0*/  F2FP.BF16.F32.PACK_AB R114, R117, R116 ;  /* 0x000000747572723e */ /* 0x000fe400000010ff */
[----:B------:R-:W-:Y:S02]  /*bcb0*/  F2FP.BF16.F32.PACK_AB R115, R119, R118 ;  /* 0x000000767773723e */ /* 0x000fe400000010ff */
[----:B------:R-:W-:Y:S02]  /*bcc0*/  F2FP.BF16.F32.PACK_AB R145, R147, R146 ;  /* 0x000000929391723e */ /* 0x000fe400000010ff */
[----:B------:R-:W-:-:S02]  /*bcd0*/  F2FP.BF16.F32.PACK_AB R146, R149, R148 ;  /* 0x000000949592723e */ /* 0x000fc400000010ff */
[----:B------:R-:W-:Y:S01]  /*bce0*/  F2FP.BF16.F32.PACK_AB R147, R151, R150 ;  /* 0x000000969793723e */ /* 0x000fe200000010ff */
[----:B------:R-:W-:-:S04]  /*bcf0*/  ULOP3.LUT UR58, UR58, 0x3, URZ, 0xc0, !UPT ;  /* 0x000000033a3a7892 */ /* 0x000fc8000f8ec03f */
[----:B------:R-:W-:Y:S02]  /*bd00*/  ULEA UR9, UR58, UR11, 0x6 ;  /* 0x0000000b3a097291 */ /* 0x000fe4000f8e303f */
[----:B------:R-:W-:Y:S01]  /*bd10*/  ULEA UR8, UR58, UR60, 0xf ;  /* 0x0000003c3a087291 */ /* 0x000fe2000f8e783f */
[----:B------:R-:W-:Y:S01]  /*bd20*/  UMOV UR10, UR15 ;  /* 0x0000000f000a7c82 */ /* 0x000fe20008000000 */
[----:B------:R-:W-:Y:S01]  /*bd30*/  ELECT P0, URZ, PT ;  /* 0x00000000003f782f */ /* 0x000fe20003800000 */
[----:B---3--:R-:W-:-:S05]  /*bd40*/  IMAD.MOV.U32 R55, RZ, RZ, R252 ;  /* 0x000000ffff377224 */ /* 0x008fca00078e00fc */
[----:B------:R-:W-:Y:S04]  /*bd50*/  STSM.16.M88.4 [R0], R52 ;  /* 0x0000003400007844 */ /* 0x000fe80000000200 */
        /* <DEDUP_REMOVED lines=14> */
[----:B------:R-:W-:Y:S01]  /*be40*/  STSM.16.M88.4 [R0+0x1e000], R144 ;  /* 0x01e0009000007844 */ /* 0x000fe20000000200 */
[----:B------:R1:W-:Y:S06]  /*be50*/  MEMBAR.ALL.CTA ;  /* 0x0000000000007992 */ /* 0x0003ec0000008000 */
[----:B-1----:R-:W1:Y:S02]  /*be60*/  FENCE.VIEW.ASYNC.S ;  /* 0x00000000000073c6 */ /* 0x002e640000000000 */
[----:B-1----:R-:W-:Y:S06]  /*be70*/  BAR.SYNC.DEFER_BLOCKING 0x0 ;  /* 0x0000000000007b1d */ /* 0x002fec0000010000 */
[----:B------:R1:W-:Y:S01]  /*be80*/  UTMASTG.2D [UR8], [UR52] ;  /* 0x00000008340073b5 */ /* 0x0003e20008008000 */
[----:B------:R0:W-:Y:S01]  /*be90*/  UTMACMDFLUSH ;  /* 0x00000000000079b7 */ /* 0x0001e20000000000 */
[----:B------:R-:W-:-:S04]  /*bea0*/  DEPBAR.LE SB0, 0x0 ;  /* 0x000080000000791a */ /* 0x000fc80000000000 */
[----:B------:R-:W-:Y:S06]  /*beb0*/  BAR.SYNC.DEFER_BLOCKING 0x0 ;  /* 0x0000000000007b1d */ /* 0x000fec0000010000 */
[----:B-1----:R-:W-:Y:S05]  /*bec0*/  EXIT ;  /* 0x000000000000794d */ /* 0x002fea0003800000 */
.L_x_48:
[----:B------:R-:W1:Y:S02]  /*bed0*/  SYNCS.PHASECHK.TRANS64.TRYWAIT P0, [UR22+0x60000], R0 ;  /* 0x06000000ff0075a7 */ /* 0x000e640008000156 */
[----:B-1----:R-:W-:Y:S05]  /*bee0*/  @!P0 BRA `(.L_x_48) ;  /* 0xfffffffc00f88947 */ /* 0x002fea000383ffff */
[----:B------:R-:W-:Y:S05]  /*bef0*/  BRA `(.L_x_50) ;  /* 0xffffff8c00fc7947 */ /* 0x000fea000383ffff */
.L_x_51:
[----:B------:R-:W-:-:S00]  /*bf00*/  BRA `(.L_x_51) ;  /* 0xfffffffc00fc7947 */ /* 0x000fc0000383ffff */
[----:B------:R-:W-:-:S00]  /*bf10*/  NOP ;  /* 0x0000000000007918 */ /* 0x000fc00000000000 */
        /* <DEDUP_REMOVED lines=14> */
.L_x_52:


//--------------------- .nv.shared.gluon_wgmma    --------------------------
	.section	.nv.shared.gluon_wgmma,"aw",@nobits
	.sectionflags	@""
	.align	16
	.zero		1024


//--------------------- .nv.shared.reserved.0     --------------------------
	.section	.nv.shared.reserved.0,"aw",@nobits
	.weak		__nv_reservedSMEM_offset_0_alias
	.size		__nv_reservedSMEM_offset_0_alias, 0, 0
	.other		__nv_reservedSMEM_offset_0_alias,@"STO_CUDA_RESERVED_SHARED STV_DEFAULT"
__nv_reservedSMEM_offset_0_alias:
	.zero		0


//--------------------- .nv.constant0.gluon_wgmma --------------------------
	.section	.nv.constant0.gluon_wgmma,"a",@progbits
	.sectionflags	@""
	.align	4
.nv.constant0.gluon_wgmma:
	.zero		608


//--------------------- SYMBOLS --------------------------

	.type		.nv.reservedSmem.offset0,@object
	.size		.nv.reservedSmem.offset0,0x4
